// auto-generated by cutlass_sweep.conv — config: {"arch": "sm_100", "cluster_m": 2, "cluster_n": 1, "conv_kind": "dgrad", "dtype": "tf32", "ndim": 3, "tile_k": 32, "tile_m": 128, "tile_n": 64}
#include "cutlass/cutlass.h"
#include "cute/tensor.hpp"
#include "cutlass/kernel_hardware_info.hpp"
#include "cutlass/conv/convolution.h"
#include "cutlass/conv/dispatch_policy.hpp"
#include "cutlass/conv/collective/collective_builder.hpp"
#include "cutlass/conv/kernel/conv_universal.hpp"
#include "cutlass/conv/device/conv_universal_adapter.hpp"
#include "cutlass/epilogue/collective/collective_builder.hpp"

using namespace cute;
using Elem = cutlass::tfloat32_t;
using Acc  = float;
using LayoutAB = cutlass::layout::TensorNDHWC;
using LayoutC  = cutlass::layout::TensorNDHWC;
constexpr auto ConvOp = cutlass::conv::Operator::kDgrad;
using TileShape    = Shape<_128, _64, Shape<_32>>;
using ClusterShape = Shape<_2, _1, _1>;

using CollectiveEpilogue = typename cutlass::epilogue::collective::CollectiveBuilder<
    cutlass::arch::Sm100, cutlass::arch::OpClassTensorOp,
    TileShape, ClusterShape,
    cutlass::epilogue::collective::EpilogueTileAuto,
    Acc, Acc,
    Elem, LayoutC, 128 / cutlass::sizeof_bits<Elem>::value,
    Elem, LayoutC, 128 / cutlass::sizeof_bits<Elem>::value,
    cutlass::epilogue::collective::EpilogueScheduleAuto
  >::CollectiveOp;

using CollectiveMainloop = typename cutlass::conv::collective::CollectiveBuilder<
    cutlass::arch::Sm100, cutlass::arch::OpClassTensorOp, ConvOp,
    Elem, LayoutAB, 128 / cutlass::sizeof_bits<Elem>::value,
    Elem, LayoutAB, 128 / cutlass::sizeof_bits<Elem>::value,
    Acc,
    TileShape, ClusterShape,
    cutlass::conv::collective::StageCountAutoCarveout<
        static_cast<int>(sizeof(typename CollectiveEpilogue::SharedStorage))>,
    cutlass::conv::collective::KernelScheduleAuto
  >::CollectiveOp;

using ProblemShape = cutlass::conv::ConvProblemShape<
    ConvOp, CollectiveMainloop::DispatchPolicy::NumSpatialDimensions>;
using ConvKernel = cutlass::conv::kernel::ConvUniversal<
    ProblemShape, CollectiveMainloop, CollectiveEpilogue>;
using Conv = cutlass::conv::device::ConvUniversalAdapter<ConvKernel>;

auto* _anchor = &cutlass::device_kernel<ConvKernel>;


// ===== COMPILED SASS (sm_100a) =====

	.target	sm_100a

	.elftype	@"ET_EXEC"


//--------------------- .note.nv.tkinfo           --------------------------
	.section	.note.nv.tkinfo,"",@"SHT_NOTE"
	.sectionflags	@"SHF_NOTE_NV_TKINFO"
	.tkinfo
        /*0018*/ 	.word	0x00000002
        /*0030*/ 	.string	""
        /*0030*/ 	.string	"ptxas"
        /*0030*/ 	.string	"Cuda compilation tools, release 13.0, V13.0.88"
        /*0030*/ 	.string	"Build cuda_13.0.r13.0/compiler.36424714_0"
        /*0030*/ 	.string	"-arch sm_100a -m 64 "



//--------------------- .note.nv.cuinfo           --------------------------
	.section	.note.nv.cuinfo,"",@"SHT_NOTE"
	.sectionflags	@"SHF_NOTE_NV_CUINFO"
        /*0018*/ 	.short	0x0002
        /*001a*/ 	.short	0x0064
        /*001c*/ 	.short	0x0082
	.zero		2


//--------------------- .nv.info                  --------------------------
	.section	.nv.info,"",@"SHT_CUDA_INFO"
	.align	4


	//----- nvinfo : EIATTR_REGCOUNT
	.align		4
        /*0000*/ 	.byte	0x04, 0x2f
        /*0002*/ 	.short	(.L_19 - .L_18)
	.align		4
.L_18:
        /*0004*/ 	.word	index@(_ZN7cutlass13device_kernelINS_4conv6kernel13ConvUniversalINS1_16ConvProblemShapeILNS1_8OperatorE1ELi3EEENS1_10collective14CollectiveConvINS1_47MainloopSm100TmaUmmaWarpSpecializedImplicitGemmILS5_1ELi16ELi3ELi1ELi2EN4cute5tupleIJNSA_1CILi2EEENSC_ILi1EEESE_EEEEENSB_IJNSC_ILi128EEENSC_ILi64EEENSB_IJNSC_ILi32EEEEEEEEENS_10tfloat32_tESM_NSA_8TiledMMAINSA_8MMA_AtomIJNSA_23SM100_MMA_TF32_2x1SM_SSISM_SM_fLi128ELi64ELNSA_4UMMA5MajorE0ELSR_1ELNSQ_7ScaleInE0ELSS_0EEEEEENSA_6LayoutINSB_IJSE_SE_SE_EEENSB_IJNSC_ILi0EEESX_SX_EEEEENSB_IJNSA_10UnderscoreES10_S10_EEEEENS7_6detail27Sm100ImplicitGemmTileTraitsINSA_25SM100_TMA_2SM_LOAD_IM2COLENSA_14ComposedLayoutINSA_7SwizzleILi3ELi4ELi3EEENSA_18smem_ptr_flag_bitsILi32EEENSV_INSB_IJNSC_ILi8EEESJ_EEENSB_IJSJ_SE_EEEEEEEvEENS14_INSA_18SM100_TMA_2SM_LOADENS16_INS17_ILi2ELi5ELi2EEES1A_NSV_INSB_IJSJ_NSC_ILi4EEEEEENSB_IJSE_SJ_EEEEEEEvEEEENS_8epilogue10collective18CollectiveEpilogueINS1Q_23Sm100TmaWarpSpecializedILi3ELi2ELi16ELb1ELb0EEEJNSB_IJSI_SI_SK_EEENSB_IJNSV_ISI_SE_EENSV_INSB_IJNSC_ILi16EEESD_EEES1L_EEEEESM_NSB_IJNSB_IJllllEEESE_SX_EEESM_S22_NS1Q_6fusion15FusionCallbacksIS1U_NS23_17LinearCombinationISM_fSM_fLNS_15FloatRoundStyleE2EEES1V_S20_JEEENSA_5SM1004TMEM4LOAD26SM100_TMEM_LOAD_32dp32b16xENSA_20SM90_TMA_LOAD_IM2COLENS16_INS17_ILi2ELi4ELi3EEES1A_NSV_INSB_IJS1B_S1X_EEENSB_IJS1X_SE_EEEEEEENSA_39AutoVectorizingCopyWithAssumedAlignmentILi128EEENSA_21SM90_TMA_STORE_IM2COLES2I_S2K_S2K_EEEvvEEEEvNT_6ParamsE)
        /*0008*/ 	.word	0x00000055


	//----- nvinfo : EIATTR_FRAME_SIZE
	.align		4
.L_19:
        /*000c*/ 	.byte	0x04, 0x11
        /*000e*/ 	.short	(.L_21 - .L_20)
	.align		4
.L_20:
        /*0010*/ 	.word	index@($__internal_2_$__cuda_sm10x_tcgen05_guardrail_trap_unallocated_columns_being_dealloced)
        /*0014*/ 	.word	0x00000008


	//----- nvinfo : EIATTR_FRAME_SIZE
	.align		4
.L_21:
        /*0018*/ 	.byte	0x04, 0x11
        /*001a*/ 	.short	(.L_23 - .L_22)
	.align		4
.L_22:
        /*001c*/ 	.word	index@($__internal_1_$__cuda_sm10x_tcgen05_guardrail_trap_phase_invalid_during_alloc)
        /*0020*/ 	.word	0x00000008


	//----- nvinfo : EIATTR_FRAME_SIZE
	.align		4
.L_23:
        /*0024*/ 	.byte	0x04, 0x11
        /*0026*/ 	.short	(.L_25 - .L_24)
	.align		4
.L_24:
        /*0028*/ 	.word	index@($__internal_0_$__cuda_sm10x_tcgen05_guardrail_trap_col_being_dealloced_not_returned_by_alloc)
        /*002c*/ 	.word	0x00000008


	//----- nvinfo : EIATTR_FRAME_SIZE
	.align		4
.L_25:
        /*0030*/ 	.byte	0x04, 0x11
        /*0032*/ 	.short	(.L_27 - .L_26)
	.align		4
.L_26:
        /*0034*/ 	.word	index@(_ZN7cutlass13device_kernelINS_4conv6kernel13ConvUniversalINS1_16ConvProblemShapeILNS1_8OperatorE1ELi3EEENS1_10collective14CollectiveConvINS1_47MainloopSm100TmaUmmaWarpSpecializedImplicitGemmILS5_1ELi16ELi3ELi1ELi2EN4cute5tupleIJNSA_1CILi2EEENSC_ILi1EEESE_EEEEENSB_IJNSC_ILi128EEENSC_ILi64EEENSB_IJNSC_ILi32EEEEEEEEENS_10tfloat32_tESM_NSA_8TiledMMAINSA_8MMA_AtomIJNSA_23SM100_MMA_TF32_2x1SM_SSISM_SM_fLi128ELi64ELNSA_4UMMA5MajorE0ELSR_1ELNSQ_7ScaleInE0ELSS_0EEEEEENSA_6LayoutINSB_IJSE_SE_SE_EEENSB_IJNSC_ILi0EEESX_SX_EEEEENSB_IJNSA_10UnderscoreES10_S10_EEEEENS7_6detail27Sm100ImplicitGemmTileTraitsINSA_25SM100_TMA_2SM_LOAD_IM2COLENSA_14ComposedLayoutINSA_7SwizzleILi3ELi4ELi3EEENSA_18smem_ptr_flag_bitsILi32EEENSV_INSB_IJNSC_ILi8EEESJ_EEENSB_IJSJ_SE_EEEEEEEvEENS14_INSA_18SM100_TMA_2SM_LOADENS16_INS17_ILi2ELi5ELi2EEES1A_NSV_INSB_IJSJ_NSC_ILi4EEEEEENSB_IJSE_SJ_EEEEEEEvEEEENS_8epilogue10collective18CollectiveEpilogueINS1Q_23Sm100TmaWarpSpecializedILi3ELi2ELi16ELb1ELb0EEEJNSB_IJSI_SI_SK_EEENSB_IJNSV_ISI_SE_EENSV_INSB_IJNSC_ILi16EEESD_EEES1L_EEEEESM_NSB_IJNSB_IJllllEEESE_SX_EEESM_S22_NS1Q_6fusion15FusionCallbacksIS1U_NS23_17LinearCombinationISM_fSM_fLNS_15FloatRoundStyleE2EEES1V_S20_JEEENSA_5SM1004TMEM4LOAD26SM100_TMEM_LOAD_32dp32b16xENSA_20SM90_TMA_LOAD_IM2COLENS16_INS17_ILi2ELi4ELi3EEES1A_NSV_INSB_IJS1B_S1X_EEENSB_IJS1X_SE_EEEEEEENSA_39AutoVectorizingCopyWithAssumedAlignmentILi128EEENSA_21SM90_TMA_STORE_IM2COLES2I_S2K_S2K_EEEvvEEEEvNT_6ParamsE)
        /*0038*/ 	.word	0x00000008


	//----- nvinfo : EIATTR_MIN_STACK_SIZE
	.align		4
.L_27:
        /*003c*/ 	.byte	0x04, 0x12
        /*003e*/ 	.short	(.L_29 - .L_28)
	.align		4
.L_28:
        /*0040*/ 	.word	index@(_ZN7cutlass13device_kernelINS_4conv6kernel13ConvUniversalINS1_16ConvProblemShapeILNS1_8OperatorE1ELi3EEENS1_10collective14CollectiveConvINS1_47MainloopSm100TmaUmmaWarpSpecializedImplicitGemmILS5_1ELi16ELi3ELi1ELi2EN4cute5tupleIJNSA_1CILi2EEENSC_ILi1EEESE_EEEEENSB_IJNSC_ILi128EEENSC_ILi64EEENSB_IJNSC_ILi32EEEEEEEEENS_10tfloat32_tESM_NSA_8TiledMMAINSA_8MMA_AtomIJNSA_23SM100_MMA_TF32_2x1SM_SSISM_SM_fLi128ELi64ELNSA_4UMMA5MajorE0ELSR_1ELNSQ_7ScaleInE0ELSS_0EEEEEENSA_6LayoutINSB_IJSE_SE_SE_EEENSB_IJNSC_ILi0EEESX_SX_EEEEENSB_IJNSA_10UnderscoreES10_S10_EEEEENS7_6detail27Sm100ImplicitGemmTileTraitsINSA_25SM100_TMA_2SM_LOAD_IM2COLENSA_14ComposedLayoutINSA_7SwizzleILi3ELi4ELi3EEENSA_18smem_ptr_flag_bitsILi32EEENSV_INSB_IJNSC_ILi8EEESJ_EEENSB_IJSJ_SE_EEEEEEEvEENS14_INSA_18SM100_TMA_2SM_LOADENS16_INS17_ILi2ELi5ELi2EEES1A_NSV_INSB_IJSJ_NSC_ILi4EEEEEENSB_IJSE_SJ_EEEEEEEvEEEENS_8epilogue10collective18CollectiveEpilogueINS1Q_23Sm100TmaWarpSpecializedILi3ELi2ELi16ELb1ELb0EEEJNSB_IJSI_SI_SK_EEENSB_IJNSV_ISI_SE_EENSV_INSB_IJNSC_ILi16EEESD_EEES1L_EEEEESM_NSB_IJNSB_IJllllEEESE_SX_EEESM_S22_NS1Q_6fusion15FusionCallbacksIS1U_NS23_17LinearCombinationISM_fSM_fLNS_15FloatRoundStyleE2EEES1V_S20_JEEENSA_5SM1004TMEM4LOAD26SM100_TMEM_LOAD_32dp32b16xENSA_20SM90_TMA_LOAD_IM2COLENS16_INS17_ILi2ELi4ELi3EEES1A_NSV_INSB_IJS1B_S1X_EEENSB_IJS1X_SE_EEEEEEENSA_39AutoVectorizingCopyWithAssumedAlignmentILi128EEENSA_21SM90_TMA_STORE_IM2COLES2I_S2K_S2K_EEEvvEEEEvNT_6ParamsE)
        /*0044*/ 	.word	0x00000008
.L_29:


//--------------------- .nv.compat                --------------------------
	.section	.nv.compat,"",@"SHT_CUDA_COMPAT_INFO"
	.align	4
        /*0000*/ 	.byte	0x02, 0x09, 0x01, 0x00, 0x02, 0x02, 0x02, 0x00, 0x02, 0x05, 0x05, 0x00, 0x03, 0x07, 0x01, 0x01
        /*0010*/ 	.byte	0x02, 0x03, 0x01, 0x00, 0x02, 0x06, 0x01, 0x00, 0x04, 0x0b, 0x08, 0x00, 0x09, 0x00, 0x00, 0x00
        /*0020*/ 	.byte	0x00, 0x00, 0x00, 0x00


//--------------------- .nv.info._ZN7cutlass13device_kernelINS_4conv6kernel13ConvUniversalINS1_16ConvProblemShapeILNS1_8OperatorE1ELi3EEENS1_10collective14CollectiveConvINS1_47MainloopSm100TmaUmmaWarpSpecializedImplicitGemmILS5_1ELi16ELi3ELi1ELi2EN4cute5tupleIJNSA_1CILi2EEENSC_ILi1EEESE_EEEEENSB_IJNSC_ILi128EEENSC_ILi64EEENSB_IJNSC_ILi32EEEEEEEEENS_10tfloat32_tESM_NSA_8TiledMMAINSA_8MMA_AtomIJNSA_23SM100_MMA_TF32_2x1SM_SSISM_SM_fLi128ELi64ELNSA_4UMMA5MajorE0ELSR_1ELNSQ_7ScaleInE0ELSS_0EEEEEENSA_6LayoutINSB_IJSE_SE_SE_EEENSB_IJNSC_ILi0EEESX_SX_EEEEENSB_IJNSA_10UnderscoreES10_S10_EEEEENS7_6detail27Sm100ImplicitGemmTileTraitsINSA_25SM100_TMA_2SM_LOAD_IM2COLENSA_14ComposedLayoutINSA_7SwizzleILi3ELi4ELi3EEENSA_18smem_ptr_flag_bitsILi32EEENSV_INSB_IJNSC_ILi8EEESJ_EEENSB_IJSJ_SE_EEEEEEEvEENS14_INSA_18SM100_TMA_2SM_LOADENS16_INS17_ILi2ELi5ELi2EEES1A_NSV_INSB_IJSJ_NSC_ILi4EEEEEENSB_IJSE_SJ_EEEEEEEvEEEENS_8epilogue10collective18CollectiveEpilogueINS1Q_23Sm100TmaWarpSpecializedILi3ELi2ELi16ELb1ELb0EEEJNSB_IJSI_SI_SK_EEENSB_IJNSV_ISI_SE_EENSV_INSB_IJNSC_ILi16EEESD_EEES1L_EEEEESM_NSB_IJNSB_IJllllEEESE_SX_EEESM_S22_NS1Q_6fusion15FusionCallbacksIS1U_NS23_17LinearCombinationISM_fSM_fLNS_15FloatRoundStyleE2EEES1V_S20_JEEENSA_5SM1004TMEM4LOAD26SM100_TMEM_LOAD_32dp32b16xENSA_20SM90_TMA_LOAD_IM2COLENS16_INS17_ILi2ELi4ELi3EEES1A_NSV_INSB_IJS1B_S1X_EEENSB_IJS1X_SE_EEEEEEENSA_39AutoVectorizingCopyWithAssumedAlignmentILi128EEENSA_21SM90_TMA_STORE_IM2COLES2I_S2K_S2K_EEEvvEEEEvNT_6ParamsE --------------------------
	.section	.nv.info._ZN7cutlass13device_kernelINS_4conv6kernel13ConvUniversalINS1_16ConvProblemShapeILNS1_8OperatorE1ELi3EEENS1_10collective14CollectiveConvINS1_47MainloopSm100TmaUmmaWarpSpecializedImplicitGemmILS5_1ELi16ELi3ELi1ELi2EN4cute5tupleIJNSA_1CILi2EEENSC_ILi1EEESE_EEEEENSB_IJNSC_ILi128EEENSC_ILi64EEENSB_IJNSC_ILi32EEEEEEEEENS_10tfloat32_tESM_NSA_8TiledMMAINSA_8MMA_AtomIJNSA_23SM100_MMA_TF32_2x1SM_SSISM_SM_fLi128ELi64ELNSA_4UMMA5MajorE0ELSR_1ELNSQ_7ScaleInE0ELSS_0EEEEEENSA_6LayoutINSB_IJSE_SE_SE_EEENSB_IJNSC_ILi0EEESX_SX_EEEEENSB_IJNSA_10UnderscoreES10_S10_EEEEENS7_6detail27Sm100ImplicitGemmTileTraitsINSA_25SM100_TMA_2SM_LOAD_IM2COLENSA_14ComposedLayoutINSA_7SwizzleILi3ELi4ELi3EEENSA_18smem_ptr_flag_bitsILi32EEENSV_INSB_IJNSC_ILi8EEESJ_EEENSB_IJSJ_SE_EEEEEEEvEENS14_INSA_18SM100_TMA_2SM_LOADENS16_INS17_ILi2ELi5ELi2EEES1A_NSV_INSB_IJSJ_NSC_ILi4EEEEEENSB_IJSE_SJ_EEEEEEEvEEEENS_8epilogue10collective18CollectiveEpilogueINS1Q_23Sm100TmaWarpSpecializedILi3ELi2ELi16ELb1ELb0EEEJNSB_IJSI_SI_SK_EEENSB_IJNSV_ISI_SE_EENSV_INSB_IJNSC_ILi16EEESD_EEES1L_EEEEESM_NSB_IJNSB_IJllllEEESE_SX_EEESM_S22_NS1Q_6fusion15FusionCallbacksIS1U_NS23_17LinearCombinationISM_fSM_fLNS_15FloatRoundStyleE2EEES1V_S20_JEEENSA_5SM1004TMEM4LOAD26SM100_TMEM_LOAD_32dp32b16xENSA_20SM90_TMA_LOAD_IM2COLENS16_INS17_ILi2ELi4ELi3EEES1A_NSV_INSB_IJS1B_S1X_EEENSB_IJS1X_SE_EEEEEEENSA_39AutoVectorizingCopyWithAssumedAlignmentILi128EEENSA_21SM90_TMA_STORE_IM2COLES2I_S2K_S2K_EEEvvEEEEvNT_6ParamsE,"",@"SHT_CUDA_INFO"
	.sectionflags	@""
	.align	4


	//----- nvinfo : EIATTR_CUDA_API_VERSION
	.align		4
        /*0000*/ 	.byte	0x04, 0x37
        /*0002*/ 	.short	(.L_31 - .L_30)
.L_30:
        /*0004*/ 	.word	0x00000082


	//----- nvinfo : EIATTR_KPARAM_INFO
	.align		4
.L_31:
        /*0008*/ 	.byte	0x04, 0x17
        /*000a*/ 	.short	(.L_33 - .L_32)
.L_32:
        /*000c*/ 	.word	0x00000000
        /*0010*/ 	.short	0x0000
        /*0012*/ 	.short	0x0000
        /*0014*/ 	.byte	0x00, 0xf0, 0x01, 0x24


	//----- nvinfo : EIATTR_AT_ENTRY_FRAGMENTS
	.align		4
.L_33:
        /*0018*/ 	.byte	0x04, 0x4f
        /*001a*/ 	.short	(.L_35 - .L_34)


	//   ....[0]....
.L_34:
        /*001c*/ 	.word	0x00000007


	//----- nvinfo : EIATTR_RESERVED_SMEM_USED
	.align		4
.L_35:
        /*0020*/ 	.byte	0x01, 0x41
	.zero		2


	//----- nvinfo : EIATTR_SPARSE_MMA_MASK
	.align		4
        /*0024*/ 	.byte	0x03, 0x50
        /*0026*/ 	.short	0x0000


	//----- nvinfo : EIATTR_TCGEN05_2CTA_USED
	.align		4
        /*0028*/ 	.byte	0x01, 0x52
	.zero		2


	//----- nvinfo : EIATTR_MAXREG_COUNT
	.align		4
        /*002c*/ 	.byte	0x03, 0x1b
        /*002e*/ 	.short	0x00ff


	//----- nvinfo : EIATTR_NUM_BARRIERS
	.align		4
        /*0030*/ 	.byte	0x02, 0x4c
        /*0032*/ 	.byte	0x07
	.zero		1


	//----- nvinfo : EIATTR_EXTERNS
	.align		4
        /*0034*/ 	.byte	0x04, 0x0f
        /*0036*/ 	.short	(.L_37 - .L_36)


	//   ....[0]....
	.align		4
.L_36:
        /*0038*/ 	.word	index@(__assertfail)


	//----- nvinfo : EIATTR_MERCURY_ISA_VERSION
	.align		4
.L_37:
        /*003c*/ 	.byte	0x03, 0x5f
        /*003e*/ 	.short	0x0101


	//----- nvinfo : EIATTR_INT_WARP_WIDE_INSTR_OFFSETS
	.align		4
        /*0040*/ 	.byte	0x04, 0x31
        /*0042*/ 	.short	(.L_39 - .L_38)


	//   ....[0]....
.L_38:
        /*0044*/ 	.word	0x00000de0


	//   ....[1]....
        /*0048*/ 	.word	0x00000e90


	//   ....[2]....
        /*004c*/ 	.word	0x00004d30


	//   ....[3]....
        /*0050*/ 	.word	0x00004d50


	//   ....[4]....
        /*0054*/ 	.word	0x00004d80


	//   ....[5]....
        /*0058*/ 	.word	0x00005aa0


	//   ....[6]....
        /*005c*/ 	.word	0x00005c00


	//   ....[7]....
        /*0060*/ 	.word	0x00005c60


	//   ....[8]....
        /*0064*/ 	.word	0x00005e00


	//   ....[9]....
        /*0068*/ 	.word	0x00005ee0


	//   ....[10]....
        /*006c*/ 	.word	0x00005f70


	//----- nvinfo : EIATTR_COOP_GROUP_MASK_REGIDS
	.align		4
.L_39:
        /*0070*/ 	.byte	0x04, 0x29
        /*0072*/ 	.short	(.L_41 - .L_40)


	//   ....[0]....
.L_40:
        /*0074*/ 	.word	0xffffffff


	//   ....[1]....
        /*0078*/ 	.word	0xffffffff


	//   ....[2]....
        /*007c*/ 	.word	0xffffffff


	//   ....[3]....
        /*0080*/ 	.word	0xffffffff


	//   ....[4]....
        /*0084*/ 	.word	0xffffffff


	//   ....[5]....
        /*0088*/ 	.word	0xffffffff


	//   ....[6]....
        /*008c*/ 	.word	0xffffffff


	//   ....[7]....
        /*0090*/ 	.word	0xffffffff


	//   ....[8]....
        /*0094*/ 	.word	0xffffffff


	//   ....[9]....
        /*0098*/ 	.word	0xffffffff


	//   ....[10]....
        /*009c*/ 	.word	0xffffffff


	//   ....[11]....
        /*00a0*/ 	.word	0xffffffff


	//   ....[12]....
        /*00a4*/ 	.word	0xffffffff


	//----- nvinfo : EIATTR_COOP_GROUP_INSTR_OFFSETS
	.align		4
.L_41:
        /*00a8*/ 	.byte	0x04, 0x28
        /*00aa*/ 	.short	(.L_43 - .L_42)


	//   ....[0]....
.L_42:
        /*00ac*/ 	.word	0x000000d0


	//   ....[1]....
        /*00b0*/ 	.word	0x00000540


	//   ....[2]....
        /*00b4*/ 	.word	0x00000890


	//   ....[3]....
        /*00b8*/ 	.word	0x00000a10


	//   ....[4]....
        /*00bc*/ 	.word	0x00000b10


	//   ....[5]....
        /*00c0*/ 	.word	0x00000c60


	//   ....[6]....
        /*00c4*/ 	.word	0x00000f00


	//   ....[7]....
        /*00c8*/ 	.word	0x00002830


	//   ....[8]....
        /*00cc*/ 	.word	0x00003c00


	//   ....[9]....
        /*00d0*/ 	.word	0x000040d0


	//   ....[10]....
        /*00d4*/ 	.word	0x00004100


	//   ....[11]....
        /*00d8*/ 	.word	0x00004c50


	//   ....[12]....
        /*00dc*/ 	.word	0x00004e50


	//----- nvinfo : EIATTR_VRC_CTA_INIT_COUNT
	.align		4
.L_43:
        /*00e0*/ 	.byte	0x02, 0x4a
        /*00e2*/ 	.byte	0x80
	.zero		1


	//----- nvinfo : EIATTR_SYSCALL_OFFSETS
	.align		4
        /*00e4*/ 	.byte	0x04, 0x46
        /*00e6*/ 	.short	(.L_45 - .L_44)


	//   ....[0]....
.L_44:
        /*00e8*/ 	.word	0x00006c30


	//   ....[1]....
        /*00ec*/ 	.word	0x00006d20


	//   ....[2]....
        /*00f0*/ 	.word	0x00007760


	//   ....[3]....
        /*00f4*/ 	.word	0x000081c0


	//----- nvinfo : EIATTR_MBARRIER_INSTR_OFFSETS
	.align		4
.L_45:
        /*00f8*/ 	.byte	0x04, 0x39
        /*00fa*/ 	.short	(.L_47 - .L_46)


	//   ....[0]....
.L_46:
        /*00fc*/ 	.word	0x00000670
        /*0100*/ 	.word	0x000000ff
        /*0104*/ 	.word	0x00000000
        /*0108*/ 	.short	0x0100
        /*010a*/ 	.byte	0x04
	.zero		1


	//   ....[1]....
        /*010c*/ 	.word	0x00000680
        /*0110*/ 	.word	0x000000ff
        /*0114*/ 	.word	0x00000080
        /*0118*/ 	.short	0x0100
        /*011a*/ 	.byte	0x04
	.zero		1


	//   ....[2]....
        /*011c*/ 	.word	0x00000690
        /*0120*/ 	.word	0x000000ff
        /*0124*/ 	.word	0x00000008
        /*0128*/ 	.short	0x0100
        /*012a*/ 	.byte	0x04
	.zero		1


	//   ....[3]....
        /*012c*/ 	.word	0x000006a0
        /*0130*/ 	.word	0x000000ff
        /*0134*/ 	.word	0x00000088
        /*0138*/ 	.short	0x0100
        /*013a*/ 	.byte	0x04
	.zero		1


	//   ....[4]....
        /*013c*/ 	.word	0x000006b0
        /*0140*/ 	.word	0x000000ff
        /*0144*/ 	.word	0x00000010
        /*0148*/ 	.short	0x0100
        /*014a*/ 	.byte	0x04
	.zero		1


	//   ....[5]....
        /*014c*/ 	.word	0x000006c0
        /*0150*/ 	.word	0x000000ff
        /*0154*/ 	.word	0x00000090
        /*0158*/ 	.short	0x0100
        /*015a*/ 	.byte	0x04
	.zero		1


	//   ....[6]....
        /*015c*/ 	.word	0x000006d0
        /*0160*/ 	.word	0x000000ff
        /*0164*/ 	.word	0x00000018
        /*0168*/ 	.short	0x0100
        /*016a*/ 	.byte	0x04
	.zero		1


	//   ....[7]....
        /*016c*/ 	.word	0x000006e0
        /*0170*/ 	.word	0x000000ff
        /*0174*/ 	.word	0x00000098
        /*0178*/ 	.short	0x0100
        /*017a*/ 	.byte	0x04
	.zero		1


	//   ....[8]....
        /*017c*/ 	.word	0x000006f0
        /*0180*/ 	.word	0x000000ff
        /*0184*/ 	.word	0x00000020
        /*0188*/ 	.short	0x0100
        /*018a*/ 	.byte	0x04
	.zero		1


	//   ....[9]....
        /*018c*/ 	.word	0x00000700
        /*0190*/ 	.word	0x000000ff
        /*0194*/ 	.word	0x000000a0
        /*0198*/ 	.short	0x0100
        /*019a*/ 	.byte	0x04
	.zero		1


	//   ....[10]....
        /*019c*/ 	.word	0x00000710
        /*01a0*/ 	.word	0x000000ff
        /*01a4*/ 	.word	0x00000028
        /*01a8*/ 	.short	0x0100
        /*01aa*/ 	.byte	0x04
	.zero		1


	//   ....[11]....
        /*01ac*/ 	.word	0x00000720
        /*01b0*/ 	.word	0x000000ff
        /*01b4*/ 	.word	0x000000a8
        /*01b8*/ 	.short	0x0100
        /*01ba*/ 	.byte	0x04
	.zero		1


	//   ....[12]....
        /*01bc*/ 	.word	0x00000730
        /*01c0*/ 	.word	0x000000ff
        /*01c4*/ 	.word	0x00000030
        /*01c8*/ 	.short	0x0100
        /*01ca*/ 	.byte	0x04
	.zero		1


	//   ....[13]....
        /*01cc*/ 	.word	0x00000740
        /*01d0*/ 	.word	0x000000ff
        /*01d4*/ 	.word	0x000000b0
        /*01d8*/ 	.short	0x0100
        /*01da*/ 	.byte	0x04
	.zero		1


	//   ....[14]....
        /*01dc*/ 	.word	0x00000750
        /*01e0*/ 	.word	0x000000ff
        /*01e4*/ 	.word	0x00000038
        /*01e8*/ 	.short	0x0100
        /*01ea*/ 	.byte	0x04
	.zero		1


	//   ....[15]....
        /*01ec*/ 	.word	0x00000760
        /*01f0*/ 	.word	0x000000ff
        /*01f4*/ 	.word	0x000000b8
        /*01f8*/ 	.short	0x0100
        /*01fa*/ 	.byte	0x04
	.zero		1


	//   ....[16]....
        /*01fc*/ 	.word	0x00000770
        /*0200*/ 	.word	0x000000ff
        /*0204*/ 	.word	0x00000040
        /*0208*/ 	.short	0x0100
        /*020a*/ 	.byte	0x04
	.zero		1


	//   ....[17]....
        /*020c*/ 	.word	0x00000780
        /*0210*/ 	.word	0x000000ff
        /*0214*/ 	.word	0x000000c0
        /*0218*/ 	.short	0x0100
        /*021a*/ 	.byte	0x04
	.zero		1


	//   ....[18]....
        /*021c*/ 	.word	0x00000790
        /*0220*/ 	.word	0x000000ff
        /*0224*/ 	.word	0x00000048
        /*0228*/ 	.short	0x0100
        /*022a*/ 	.byte	0x04
	.zero		1


	//   ....[19]....
        /*022c*/ 	.word	0x000007a0
        /*0230*/ 	.word	0x000000ff
        /*0234*/ 	.word	0x000000c8
        /*0238*/ 	.short	0x0100
        /*023a*/ 	.byte	0x04
	.zero		1


	//   ....[20]....
        /*023c*/ 	.word	0x000007b0
        /*0240*/ 	.word	0x000000ff
        /*0244*/ 	.word	0x00000050
        /*0248*/ 	.short	0x0100
        /*024a*/ 	.byte	0x04
	.zero		1


	//   ....[21]....
        /*024c*/ 	.word	0x000007c0
        /*0250*/ 	.word	0x000000ff
        /*0254*/ 	.word	0x000000d0
        /*0258*/ 	.short	0x0100
        /*025a*/ 	.byte	0x04
	.zero		1


	//   ....[22]....
        /*025c*/ 	.word	0x000007d0
        /*0260*/ 	.word	0x000000ff
        /*0264*/ 	.word	0x00000058
        /*0268*/ 	.short	0x0100
        /*026a*/ 	.byte	0x04
	.zero		1


	//   ....[23]....
        /*026c*/ 	.word	0x000007e0
        /*0270*/ 	.word	0x000000ff
        /*0274*/ 	.word	0x000000d8
        /*0278*/ 	.short	0x0100
        /*027a*/ 	.byte	0x04
	.zero		1


	//   ....[24]....
        /*027c*/ 	.word	0x000007f0
        /*0280*/ 	.word	0x000000ff
        /*0284*/ 	.word	0x00000060
        /*0288*/ 	.short	0x0100
        /*028a*/ 	.byte	0x04
	.zero		1


	//   ....[25]....
        /*028c*/ 	.word	0x00000800
        /*0290*/ 	.word	0x000000ff
        /*0294*/ 	.word	0x000000e0
        /*0298*/ 	.short	0x0100
        /*029a*/ 	.byte	0x04
	.zero		1


	//   ....[26]....
        /*029c*/ 	.word	0x00000810
        /*02a0*/ 	.word	0x000000ff
        /*02a4*/ 	.word	0x00000068
        /*02a8*/ 	.short	0x0100
        /*02aa*/ 	.byte	0x04
	.zero		1


	//   ....[27]....
        /*02ac*/ 	.word	0x00000820
        /*02b0*/ 	.word	0x000000ff
        /*02b4*/ 	.word	0x000000e8
        /*02b8*/ 	.short	0x0100
        /*02ba*/ 	.byte	0x04
	.zero		1


	//   ....[28]....
        /*02bc*/ 	.word	0x00000830
        /*02c0*/ 	.word	0x000000ff
        /*02c4*/ 	.word	0x00000070
        /*02c8*/ 	.short	0x0100
        /*02ca*/ 	.byte	0x04
	.zero		1


	//   ....[29]....
        /*02cc*/ 	.word	0x00000840
        /*02d0*/ 	.word	0x000000ff
        /*02d4*/ 	.word	0x000000f0
        /*02d8*/ 	.short	0x0100
        /*02da*/ 	.byte	0x04
	.zero		1


	//   ....[30]....
        /*02dc*/ 	.word	0x00000850
        /*02e0*/ 	.word	0x000000ff
        /*02e4*/ 	.word	0x00000078
        /*02e8*/ 	.short	0x0100
        /*02ea*/ 	.byte	0x04
	.zero		1


	//   ....[31]....
        /*02ec*/ 	.word	0x00000860
        /*02f0*/ 	.word	0x000000ff
        /*02f4*/ 	.word	0x000000f8
        /*02f8*/ 	.short	0x0100
        /*02fa*/ 	.byte	0x04
	.zero		1


	//   ....[32]....
        /*02fc*/ 	.word	0x000009a0
        /*0300*/ 	.word	0x000000ff
        /*0304*/ 	.word	0x00000100
        /*0308*/ 	.short	0x0100
        /*030a*/ 	.byte	0x04
	.zero		1


	//   ....[33]....
        /*030c*/ 	.word	0x000009b0
        /*0310*/ 	.word	0x000000ff
        /*0314*/ 	.word	0x00000118
        /*0318*/ 	.short	0x0100
        /*031a*/ 	.byte	0x04
	.zero		1


	//   ....[34]....
        /*031c*/ 	.word	0x000009c0
        /*0320*/ 	.word	0x000000ff
        /*0324*/ 	.word	0x00000108
        /*0328*/ 	.short	0x0100
        /*032a*/ 	.byte	0x04
	.zero		1


	//   ....[35]....
        /*032c*/ 	.word	0x000009d0
        /*0330*/ 	.word	0x000000ff
        /*0334*/ 	.word	0x00000120
        /*0338*/ 	.short	0x0100
        /*033a*/ 	.byte	0x04
	.zero		1


	//   ....[36]....
        /*033c*/ 	.word	0x000009e0
        /*0340*/ 	.word	0x000000ff
        /*0344*/ 	.word	0x00000110
        /*0348*/ 	.short	0x0100
        /*034a*/ 	.byte	0x04
	.zero		1


	//   ....[37]....
        /*034c*/ 	.word	0x000009f0
        /*0350*/ 	.word	0x000000ff
        /*0354*/ 	.word	0x00000128
        /*0358*/ 	.short	0x0100
        /*035a*/ 	.byte	0x04
	.zero		1


	//   ....[38]....
        /*035c*/ 	.word	0x00000ae0
        /*0360*/ 	.word	0x000000ff
        /*0364*/ 	.word	0x00000130
        /*0368*/ 	.short	0x0100
        /*036a*/ 	.byte	0x04
	.zero		1


	//   ....[39]....
        /*036c*/ 	.word	0x00000af0
        /*0370*/ 	.word	0x000000ff
        /*0374*/ 	.word	0x00000138
        /*0378*/ 	.short	0x0100
        /*037a*/ 	.byte	0x04
	.zero		1


	//   ....[40]....
        /*037c*/ 	.word	0x00000c30
        /*0380*/ 	.word	0x000000ff
        /*0384*/ 	.word	0x00000140
        /*0388*/ 	.short	0x0100
        /*038a*/ 	.byte	0x06
	.zero		1


	//   ....[41]....
        /*038c*/ 	.word	0x00000c40
        /*0390*/ 	.word	0x000000ff
        /*0394*/ 	.word	0x00000148
        /*0398*/ 	.short	0x0100
        /*039a*/ 	.byte	0x06
	.zero		1


	//   ....[42]....
        /*039c*/ 	.word	0x00000d80
        /*03a0*/ 	.word	0x000000ff
        /*03a4*/ 	.word	0x00000150
        /*03a8*/ 	.short	0x0100
        /*03aa*/ 	.byte	0x04
	.zero		1


	//   ....[43]....
        /*03ac*/ 	.word	0x00000d90
        /*03b0*/ 	.word	0x000000ff
        /*03b4*/ 	.word	0x00000160
        /*03b8*/ 	.short	0x0100
        /*03ba*/ 	.byte	0x04
	.zero		1


	//   ....[44]....
        /*03bc*/ 	.word	0x00000da0
        /*03c0*/ 	.word	0x000000ff
        /*03c4*/ 	.word	0x00000158
        /*03c8*/ 	.short	0x0100
        /*03ca*/ 	.byte	0x04
	.zero		1


	//   ....[45]....
        /*03cc*/ 	.word	0x00000db0
        /*03d0*/ 	.word	0x000000ff
        /*03d4*/ 	.word	0x00000168
        /*03d8*/ 	.short	0x0100
        /*03da*/ 	.byte	0x04
	.zero		1


	//   ....[46]....
        /*03dc*/ 	.word	0x00000eb0
        /*03e0*/ 	.word	0x000000ff
        /*03e4*/ 	.word	0x00000170
        /*03e8*/ 	.short	0x0100
        /*03ea*/ 	.byte	0x06
	.zero		1


	//   ....[47]....
        /*03ec*/ 	.word	0x00001a10
        /*03f0*/ 	.word	0x000000ff
        /*03f4*/ 	.word	0x00000080
        /*03f8*/ 	.short	0x010a
        /*03fa*/ 	.byte	0x04
	.zero		1


	//   ....[48]....
        /*03fc*/ 	.word	0x00001d60
        /*0400*/ 	.word	0x000000ff
        /*0404*/ 	.word	0x00000080
        /*0408*/ 	.short	0x010a
        /*040a*/ 	.byte	0x09
	.zero		1


	//   ....[49]....
        /*040c*/ 	.word	0x00001f10
        /*0410*/ 	.word	0x000000ff
        /*0414*/ 	.word	0x00000080
        /*0418*/ 	.short	0x010a
        /*041a*/ 	.byte	0x08
	.zero		1


	//   ....[50]....
        /*041c*/ 	.word	0x00002140
        /*0420*/ 	.word	0x000000ff
        /*0424*/ 	.word	0x00000138
        /*0428*/ 	.short	0x0101
        /*042a*/ 	.byte	0x1e
	.zero		1


	//   ....[51]....
        /*042c*/ 	.word	0x00002170
        /*0430*/ 	.word	0x000000ff
        /*0434*/ 	.word	0x00000080
        /*0438*/ 	.short	0x010a
        /*043a*/ 	.byte	0x04
	.zero		1


	//   ....[52]....
        /*043c*/ 	.word	0x00002450
        /*0440*/ 	.word	0x000000ff
        /*0444*/ 	.word	0x00000080
        /*0448*/ 	.short	0x010a
        /*044a*/ 	.byte	0x09
	.zero		1


	//   ....[53]....
        /*044c*/ 	.word	0x00002600
        /*0450*/ 	.word	0x000000ff
        /*0454*/ 	.word	0x00000080
        /*0458*/ 	.short	0x010a
        /*045a*/ 	.byte	0x08
	.zero		1


	//   ....[54]....
        /*045c*/ 	.word	0x00002840
        /*0460*/ 	.word	0x000000ff
        /*0464*/ 	.word	0x00000140
        /*0468*/ 	.short	0x010a
        /*046a*/ 	.byte	0x1e
	.zero		1


	//   ....[55]....
        /*046c*/ 	.word	0x00002900
        /*0470*/ 	.word	0x000000ff
        /*0474*/ 	.word	0x00000000
        /*0478*/ 	.short	0x0101
        /*047a*/ 	.byte	0x04
	.zero		1


	//   ....[56]....
        /*047c*/ 	.word	0x00002f00
        /*0480*/ 	.word	0x000000ff
        /*0484*/ 	.word	0x00000000
        /*0488*/ 	.short	0x010a
        /*048a*/ 	.byte	0x04
	.zero		1


	//   ....[57]....
        /*048c*/ 	.word	0x00002fa0
        /*0490*/ 	.word	0x000000ff
        /*0494*/ 	.word	0x00000000
        /*0498*/ 	.short	0x010a
        /*049a*/ 	.byte	0x05
	.zero		1


	//   ....[58]....
        /*049c*/ 	.word	0x00003040
        /*04a0*/ 	.word	0x000000ff
        /*04a4*/ 	.word	0x00000000
        /*04a8*/ 	.short	0x010a
        /*04aa*/ 	.byte	0x05
	.zero		1


	//   ....[59]....
        /*04ac*/ 	.word	0x000030e0
        /*04b0*/ 	.word	0x000000ff
        /*04b4*/ 	.word	0x00000000
        /*04b8*/ 	.short	0x010a
        /*04ba*/ 	.byte	0x05
	.zero		1


	//   ....[60]....
        /*04bc*/ 	.word	0x00003180
        /*04c0*/ 	.word	0x000000ff
        /*04c4*/ 	.word	0x00000000
        /*04c8*/ 	.short	0x010a
        /*04ca*/ 	.byte	0x05
	.zero		1


	//   ....[61]....
        /*04cc*/ 	.word	0x00003220
        /*04d0*/ 	.word	0x000000ff
        /*04d4*/ 	.word	0x00000000
        /*04d8*/ 	.short	0x010a
        /*04da*/ 	.byte	0x05
	.zero		1


	//   ....[62]....
        /*04dc*/ 	.word	0x000032c0
        /*04e0*/ 	.word	0x000000ff
        /*04e4*/ 	.word	0x00000000
        /*04e8*/ 	.short	0x010a
        /*04ea*/ 	.byte	0x05
	.zero		1


	//   ....[63]....
        /*04ec*/ 	.word	0x00003360
        /*04f0*/ 	.word	0x000000ff
        /*04f4*/ 	.word	0x00000000
        /*04f8*/ 	.short	0x010a
        /*04fa*/ 	.byte	0x05
	.zero		1


	//   ....[64]....
        /*04fc*/ 	.word	0x00003400
        /*0500*/ 	.word	0x000000ff
        /*0504*/ 	.word	0x00000000
        /*0508*/ 	.short	0x010a
        /*050a*/ 	.byte	0x05
	.zero		1


	//   ....[65]....
        /*050c*/ 	.word	0x000034a0
        /*0510*/ 	.word	0x000000ff
        /*0514*/ 	.word	0x00000000
        /*0518*/ 	.short	0x010a
        /*051a*/ 	.byte	0x05
	.zero		1


	//   ....[66]....
        /*051c*/ 	.word	0x00003540
        /*0520*/ 	.word	0x000000ff
        /*0524*/ 	.word	0x00000000
        /*0528*/ 	.short	0x010a
        /*052a*/ 	.byte	0x05
	.zero		1


	//   ....[67]....
        /*052c*/ 	.word	0x000035e0
        /*0530*/ 	.word	0x000000ff
        /*0534*/ 	.word	0x00000000
        /*0538*/ 	.short	0x010a
        /*053a*/ 	.byte	0x05
	.zero		1


	//   ....[68]....
        /*053c*/ 	.word	0x00003680
        /*0540*/ 	.word	0x000000ff
        /*0544*/ 	.word	0x00000000
        /*0548*/ 	.short	0x010a
        /*054a*/ 	.byte	0x05
	.zero		1


	//   ....[69]....
        /*054c*/ 	.word	0x00003720
        /*0550*/ 	.word	0x000000ff
        /*0554*/ 	.word	0x00000000
        /*0558*/ 	.short	0x010a
        /*055a*/ 	.byte	0x05
	.zero		1


	//   ....[70]....
        /*055c*/ 	.word	0x000037c0
        /*0560*/ 	.word	0x000000ff
        /*0564*/ 	.word	0x00000000
        /*0568*/ 	.short	0x010a
        /*056a*/ 	.byte	0x05
	.zero		1


	//   ....[71]....
        /*056c*/ 	.word	0x00003870
        /*0570*/ 	.word	0x00000000
        /*0574*/ 	.word	0x00000000
        /*0578*/ 	.short	0x010a
        /*057a*/ 	.byte	0xff
	.zero		1


	//   ....[72]....
        /*057c*/ 	.word	0x000039c0
        /*0580*/ 	.word	0x000000ff
        /*0584*/ 	.word	0x00000148
        /*0588*/ 	.short	0x010a
        /*058a*/ 	.byte	0x04
	.zero		1


	//   ....[73]....
        /*058c*/ 	.word	0x00003a60
        /*0590*/ 	.word	0x000000ff
        /*0594*/ 	.word	0x00000140
        /*0598*/ 	.short	0x010a
        /*059a*/ 	.byte	0x04
	.zero		1


	//   ....[74]....
        /*059c*/ 	.word	0x00003b00
        /*05a0*/ 	.word	0x000000ff
        /*05a4*/ 	.word	0x00000000
        /*05a8*/ 	.short	0x0101
        /*05aa*/ 	.byte	0x05
	.zero		1


	//   ....[75]....
        /*05ac*/ 	.word	0x00003b40
        /*05b0*/ 	.word	0x000000ff
        /*05b4*/ 	.word	0x00000148
        /*05b8*/ 	.short	0x0106
        /*05ba*/ 	.byte	0x04
	.zero		1


	//   ....[76]....
        /*05bc*/ 	.word	0x00003b80
        /*05c0*/ 	.word	0x00000000
        /*05c4*/ 	.word	0x00000148
        /*05c8*/ 	.short	0x010a
        /*05ca*/ 	.byte	0xff
	.zero		1


	//   ....[77]....
        /*05cc*/ 	.word	0x00003dd0
        /*05d0*/ 	.word	0x000000ff
        /*05d4*/ 	.word	0x00000008
        /*05d8*/ 	.short	0x010a
        /*05da*/ 	.byte	0x05
	.zero		1


	//   ....[78]....
        /*05dc*/ 	.word	0x00003df0
        /*05e0*/ 	.word	0x000000ff
        /*05e4*/ 	.word	0x00000008
        /*05e8*/ 	.short	0x010a
        /*05ea*/ 	.byte	0x05
	.zero		1


	//   ....[79]....
        /*05ec*/ 	.word	0x00003f80
        /*05f0*/ 	.word	0x000000ff
        /*05f4*/ 	.word	0x00000008
        /*05f8*/ 	.short	0x010a
        /*05fa*/ 	.byte	0x05
	.zero		1


	//   ....[80]....
        /*05fc*/ 	.word	0x00003fa0
        /*0600*/ 	.word	0x000000ff
        /*0604*/ 	.word	0x00000008
        /*0608*/ 	.short	0x010a
        /*060a*/ 	.byte	0x05
	.zero		1


	//   ....[81]....
        /*060c*/ 	.word	0x00004060
        /*0610*/ 	.word	0x000000ff
        /*0614*/ 	.word	0x00000000
        /*0618*/ 	.short	0x0101
        /*061a*/ 	.byte	0x04
	.zero		1


	//   ....[82]....
        /*061c*/ 	.word	0x000043f0
        /*0620*/ 	.word	0x000000ff
        /*0624*/ 	.word	0x00000140
        /*0628*/ 	.short	0x010a
        /*062a*/ 	.byte	0x14
	.zero		1


	//   ....[83]....
        /*062c*/ 	.word	0x00004490
        /*0630*/ 	.word	0x000000ff
        /*0634*/ 	.word	0x00000000
        /*0638*/ 	.short	0x0101
        /*063a*/ 	.byte	0x22
	.zero		1


	//   ....[84]....
        /*063c*/ 	.word	0x000044d0
        /*0640*/ 	.word	0x000000ff
        /*0644*/ 	.word	0x00000160
        /*0648*/ 	.short	0x010a
        /*064a*/ 	.byte	0x19
	.zero		1


	//   ....[85]....
        /*064c*/ 	.word	0x00004570
        /*0650*/ 	.word	0x000000ff
        /*0654*/ 	.word	0x00000000
        /*0658*/ 	.short	0x010a
        /*065a*/ 	.byte	0x04
	.zero		1


	//   ....[86]....
        /*065c*/ 	.word	0x000045c0
        /*0660*/ 	.word	0x000000ff
        /*0664*/ 	.word	0x00000000
        /*0668*/ 	.short	0x010a
        /*066a*/ 	.byte	0x12
	.zero		1


	//   ....[87]....
        /*066c*/ 	.word	0x00004710
        /*0670*/ 	.word	0x000000ff
        /*0674*/ 	.word	0x00000000
        /*0678*/ 	.short	0x010a
        /*067a*/ 	.byte	0x05
	.zero		1


	//   ....[88]....
        /*067c*/ 	.word	0x00004a40
        /*0680*/ 	.word	0x000000ff
        /*0684*/ 	.word	0x00000000
        /*0688*/ 	.short	0x010a
        /*068a*/ 	.byte	0x04
	.zero		1


	//   ....[89]....
        /*068c*/ 	.word	0x00004ae0
        /*0690*/ 	.word	0x00000000
        /*0694*/ 	.word	0x00000000
        /*0698*/ 	.short	0x010a
        /*069a*/ 	.byte	0xff
	.zero		1


	//   ....[90]....
        /*069c*/ 	.word	0x00004b20
        /*06a0*/ 	.word	0x00000000
        /*06a4*/ 	.word	0x00000000
        /*06a8*/ 	.short	0x010a
        /*06aa*/ 	.byte	0xff
	.zero		1


	//   ....[91]....
        /*06ac*/ 	.word	0x00004b90
        /*06b0*/ 	.word	0x000000ff
        /*06b4*/ 	.word	0x00000000
        /*06b8*/ 	.short	0x0101
        /*06ba*/ 	.byte	0x04
	.zero		1


	//   ....[92]....
        /*06bc*/ 	.word	0x00004bd0
        /*06c0*/ 	.word	0x000000ff
        /*06c4*/ 	.word	0x00000170
        /*06c8*/ 	.short	0x010a
        /*06ca*/ 	.byte	0x14
	.zero		1


	//   ....[93]....
        /*06cc*/ 	.word	0x00004c40
        /*06d0*/ 	.word	0x000000ff
        /*06d4*/ 	.word	0x00000000
        /*06d8*/ 	.short	0x0101
        /*06da*/ 	.byte	0x04
	.zero		1


	//   ....[94]....
        /*06dc*/ 	.word	0x00005130
        /*06e0*/ 	.word	0x000000ff
        /*06e4*/ 	.word	0x00000140
        /*06e8*/ 	.short	0x010a
        /*06ea*/ 	.byte	0x1b
	.zero		1


	//   ....[95]....
        /*06ec*/ 	.word	0x000051d0
        /*06f0*/ 	.word	0x000000ff
        /*06f4*/ 	.word	0x00000000
        /*06f8*/ 	.short	0x0101
        /*06fa*/ 	.byte	0x26
	.zero		1


	//   ....[96]....
        /*06fc*/ 	.word	0x00005710
        /*0700*/ 	.word	0x000000ff
        /*0704*/ 	.word	0x00000138
        /*0708*/ 	.short	0x010a
        /*070a*/ 	.byte	0x1b
	.zero		1


	//   ....[97]....
        /*070c*/ 	.word	0x00005900
        /*0710*/ 	.word	0x000000ff
        /*0714*/ 	.word	0x00000118
        /*0718*/ 	.short	0x010a
        /*071a*/ 	.byte	0x11
	.zero		1


	//   ....[98]....
        /*071c*/ 	.word	0x00005cc0
        /*0720*/ 	.word	0x000000ff
        /*0724*/ 	.word	0x00000100
        /*0728*/ 	.short	0x010b
        /*072a*/ 	.byte	0x11
	.zero		1


	//   ....[99]....
        /*072c*/ 	.word	0x00005cd0
        /*0730*/ 	.word	0x000000ff
        /*0734*/ 	.word	0x00000000
        /*0738*/ 	.short	0x0101
        /*073a*/ 	.byte	0x05
	.zero		1


	//   ....[100]....
        /*073c*/ 	.word	0x00005cf0
        /*0740*/ 	.word	0x000000ff
        /*0744*/ 	.word	0x00000118
        /*0748*/ 	.short	0x010a
        /*074a*/ 	.byte	0x06
	.zero		1


	//   ....[101]....
        /*074c*/ 	.word	0x00005f90
        /*0750*/ 	.word	0x000000ff
        /*0754*/ 	.word	0x00000100
        /*0758*/ 	.short	0x010b
        /*075a*/ 	.byte	0x06
	.zero		1


	//   ....[102]....
        /*075c*/ 	.word	0x00005fc0
        /*0760*/ 	.word	0x000000ff
        /*0764*/ 	.word	0x00000000
        /*0768*/ 	.short	0x0101
        /*076a*/ 	.byte	0x04
	.zero		1


	//   ....[103]....
        /*076c*/ 	.word	0x00006010
        /*0770*/ 	.word	0x000000ff
        /*0774*/ 	.word	0x00000000
        /*0778*/ 	.short	0x010a
        /*077a*/ 	.byte	0x04
	.zero		1


	//   ....[104]....
        /*077c*/ 	.word	0x000060a0
        /*0780*/ 	.word	0x000000ff
        /*0784*/ 	.word	0x00000000
        /*0788*/ 	.short	0x010a
        /*078a*/ 	.byte	0x05
	.zero		1


	//   ....[105]....
        /*078c*/ 	.word	0x00006140
        /*0790*/ 	.word	0x00000000
        /*0794*/ 	.word	0x00000000
        /*0798*/ 	.short	0x010a
        /*079a*/ 	.byte	0xff
	.zero		1


	//   ....[106]....
        /*079c*/ 	.word	0x000064d0
        /*07a0*/ 	.word	0x000000ff
        /*07a4*/ 	.word	0x00000140
        /*07a8*/ 	.short	0x010a
        /*07aa*/ 	.byte	0x2e
	.zero		1


	//   ....[107]....
        /*07ac*/ 	.word	0x000065a0
        /*07b0*/ 	.word	0x000000ff
        /*07b4*/ 	.word	0x00000000
        /*07b8*/ 	.short	0x0101
        /*07ba*/ 	.byte	0x04
	.zero		1


	//   ....[108]....
        /*07bc*/ 	.word	0x000071f0
        /*07c0*/ 	.word	0x00000000
        /*07c4*/ 	.word	0x00000100
        /*07c8*/ 	.short	0x010a
        /*07ca*/ 	.byte	0xff
	.zero		1


	//   ....[109]....
        /*07cc*/ 	.word	0x000072f0
        /*07d0*/ 	.word	0x0000004a
        /*07d4*/ 	.word	0x00000150
        /*07d8*/ 	.short	0x010a
        /*07da*/ 	.byte	0xff
	.zero		1


	//   ....[110]....
        /*07dc*/ 	.word	0x00007510
        /*07e0*/ 	.word	0x00000000
        /*07e4*/ 	.word	0x00000100
        /*07e8*/ 	.short	0x010a
        /*07ea*/ 	.byte	0xff
	.zero		1


	//   ....[111]....
        /*07ec*/ 	.word	0x00007640
        /*07f0*/ 	.word	0x0000004a
        /*07f4*/ 	.word	0x00000150
        /*07f8*/ 	.short	0x010a
        /*07fa*/ 	.byte	0xff
	.zero		1


	//   ....[112]....
        /*07fc*/ 	.word	0x00007f00
        /*0800*/ 	.word	0x00000000
        /*0804*/ 	.word	0x00000000
        /*0808*/ 	.short	0x0101
        /*080a*/ 	.byte	0xff
	.zero		1


	//   ....[113]....
        /*080c*/ 	.word	0x00007f10
        /*0810*/ 	.word	0x00000003
        /*0814*/ 	.word	0x00000100
        /*0818*/ 	.short	0x010a
        /*081a*/ 	.byte	0xff
	.zero		1


	//   ....[114]....
        /*081c*/ 	.word	0x00007fe0
        /*0820*/ 	.word	0x00000003
        /*0824*/ 	.word	0x00000100
        /*0828*/ 	.short	0x010a
        /*082a*/ 	.byte	0xff
	.zero		1


	//   ....[115]....
        /*082c*/ 	.word	0x00008340
        /*0830*/ 	.word	0x0000004d
        /*0834*/ 	.word	0x00000000
        /*0838*/ 	.short	0x0101
        /*083a*/ 	.byte	0xff
	.zero		1


	//   ....[116]....
        /*083c*/ 	.word	0x00008a00
        /*0840*/ 	.word	0x00000002
        /*0844*/ 	.word	0x00000000
        /*0848*/ 	.short	0x0101
        /*084a*/ 	.byte	0xff
	.zero		1


	//   ....[117]....
        /*084c*/ 	.word	0x00008c80
        /*0850*/ 	.word	0x000000ff
        /*0854*/ 	.word	0x00000000
        /*0858*/ 	.short	0x0101
        /*085a*/ 	.byte	0x04
	.zero		1


	//   ....[118]....
        /*085c*/ 	.word	0x00008cb0
        /*0860*/ 	.word	0x00000000
        /*0864*/ 	.word	0x00000080
        /*0868*/ 	.short	0x010a
        /*086a*/ 	.byte	0xff
	.zero		1


	//   ....[119]....
        /*086c*/ 	.word	0x00008d10
        /*0870*/ 	.word	0x00000000
        /*0874*/ 	.word	0x00000080
        /*0878*/ 	.short	0x010a
        /*087a*/ 	.byte	0xff
	.zero		1


	//   ....[120]....
        /*087c*/ 	.word	0x00008d70
        /*0880*/ 	.word	0x00000000
        /*0884*/ 	.word	0x00000140
        /*0888*/ 	.short	0x010a
        /*088a*/ 	.byte	0xff
	.zero		1


	//   ....[121]....
        /*088c*/ 	.word	0x00008dd0
        /*0890*/ 	.word	0x00000000
        /*0894*/ 	.word	0x00000000
        /*0898*/ 	.short	0x010a
        /*089a*/ 	.byte	0xff
	.zero		1


	//   ....[122]....
        /*089c*/ 	.word	0x00008e30
        /*08a0*/ 	.word	0x00000000
        /*08a4*/ 	.word	0x00000000
        /*08a8*/ 	.short	0x010a
        /*08aa*/ 	.byte	0xff
	.zero		1


	//   ....[123]....
        /*08ac*/ 	.word	0x00008e90
        /*08b0*/ 	.word	0x00000000
        /*08b4*/ 	.word	0x00000000
        /*08b8*/ 	.short	0x010a
        /*08ba*/ 	.byte	0xff
	.zero		1


	//   ....[124]....
        /*08bc*/ 	.word	0x00008ef0
        /*08c0*/ 	.word	0x00000000
        /*08c4*/ 	.word	0x00000000
        /*08c8*/ 	.short	0x010a
        /*08ca*/ 	.byte	0xff
	.zero		1


	//   ....[125]....
        /*08cc*/ 	.word	0x00008f50
        /*08d0*/ 	.word	0x00000000
        /*08d4*/ 	.word	0x00000000
        /*08d8*/ 	.short	0x010a
        /*08da*/ 	.byte	0xff
	.zero		1


	//   ....[126]....
        /*08dc*/ 	.word	0x00008fb0
        /*08e0*/ 	.word	0x00000000
        /*08e4*/ 	.word	0x00000000
        /*08e8*/ 	.short	0x010a
        /*08ea*/ 	.byte	0xff
	.zero		1


	//   ....[127]....
        /*08ec*/ 	.word	0x00009010
        /*08f0*/ 	.word	0x00000000
        /*08f4*/ 	.word	0x00000000
        /*08f8*/ 	.short	0x010a
        /*08fa*/ 	.byte	0xff
	.zero		1


	//   ....[128]....
        /*08fc*/ 	.word	0x00009070
        /*0900*/ 	.word	0x00000000
        /*0904*/ 	.word	0x00000000
        /*0908*/ 	.short	0x010a
        /*090a*/ 	.byte	0xff
	.zero		1


	//   ....[129]....
        /*090c*/ 	.word	0x000090d0
        /*0910*/ 	.word	0x00000000
        /*0914*/ 	.word	0x00000000
        /*0918*/ 	.short	0x010a
        /*091a*/ 	.byte	0xff
	.zero		1


	//   ....[130]....
        /*091c*/ 	.word	0x00009130
        /*0920*/ 	.word	0x00000000
        /*0924*/ 	.word	0x00000000
        /*0928*/ 	.short	0x010a
        /*092a*/ 	.byte	0xff
	.zero		1


	//   ....[131]....
        /*092c*/ 	.word	0x00009190
        /*0930*/ 	.word	0x00000000
        /*0934*/ 	.word	0x00000000
        /*0938*/ 	.short	0x010a
        /*093a*/ 	.byte	0xff
	.zero		1


	//   ....[132]....
        /*093c*/ 	.word	0x000091f0
        /*0940*/ 	.word	0x00000000
        /*0944*/ 	.word	0x00000000
        /*0948*/ 	.short	0x010a
        /*094a*/ 	.byte	0xff
	.zero		1


	//   ....[133]....
        /*094c*/ 	.word	0x00009250
        /*0950*/ 	.word	0x00000000
        /*0954*/ 	.word	0x00000000
        /*0958*/ 	.short	0x010a
        /*095a*/ 	.byte	0xff
	.zero		1


	//   ....[134]....
        /*095c*/ 	.word	0x000092b0
        /*0960*/ 	.word	0x00000000
        /*0964*/ 	.word	0x00000000
        /*0968*/ 	.short	0x010a
        /*096a*/ 	.byte	0xff
	.zero		1


	//   ....[135]....
        /*096c*/ 	.word	0x00009310
        /*0970*/ 	.word	0x00000000
        /*0974*/ 	.word	0x00000000
        /*0978*/ 	.short	0x010a
        /*097a*/ 	.byte	0xff
	.zero		1


	//   ....[136]....
        /*097c*/ 	.word	0x00009370
        /*0980*/ 	.word	0x00000004
        /*0984*/ 	.word	0x00000148
        /*0988*/ 	.short	0x010a
        /*098a*/ 	.byte	0xff
	.zero		1


	//   ....[137]....
        /*098c*/ 	.word	0x000093d0
        /*0990*/ 	.word	0x00000004
        /*0994*/ 	.word	0x00000140
        /*0998*/ 	.short	0x010a
        /*099a*/ 	.byte	0xff
	.zero		1


	//   ....[138]....
        /*099c*/ 	.word	0x00009430
        /*09a0*/ 	.word	0x00000005
        /*09a4*/ 	.word	0x00000008
        /*09a8*/ 	.short	0x010a
        /*09aa*/ 	.byte	0xff
	.zero		1


	//   ....[139]....
        /*09ac*/ 	.word	0x00009520
        /*09b0*/ 	.word	0x00000003
        /*09b4*/ 	.word	0x00000008
        /*09b8*/ 	.short	0x010a
        /*09ba*/ 	.byte	0xff
	.zero		1


	//   ....[140]....
        /*09bc*/ 	.word	0x00009580
        /*09c0*/ 	.word	0x00000004
        /*09c4*/ 	.word	0x00000140
        /*09c8*/ 	.short	0x010a
        /*09ca*/ 	.byte	0xff
	.zero		1


	//   ....[141]....
        /*09cc*/ 	.word	0x000095e0
        /*09d0*/ 	.word	0x00000004
        /*09d4*/ 	.word	0x00000160
        /*09d8*/ 	.short	0x010a
        /*09da*/ 	.byte	0xff
	.zero		1


	//   ....[142]....
        /*09dc*/ 	.word	0x00009640
        /*09e0*/ 	.word	0x00000004
        /*09e4*/ 	.word	0x00000000
        /*09e8*/ 	.short	0x010a
        /*09ea*/ 	.byte	0xff
	.zero		1


	//   ....[143]....
        /*09ec*/ 	.word	0x000096a0
        /*09f0*/ 	.word	0x00000000
        /*09f4*/ 	.word	0x00000000
        /*09f8*/ 	.short	0x010a
        /*09fa*/ 	.byte	0xff
	.zero		1


	//   ....[144]....
        /*09fc*/ 	.word	0x00009700
        /*0a00*/ 	.word	0x00000000
        /*0a04*/ 	.word	0x00000170
        /*0a08*/ 	.short	0x010a
        /*0a0a*/ 	.byte	0xff
	.zero		1


	//   ....[145]....
        /*0a0c*/ 	.word	0x00009760
        /*0a10*/ 	.word	0x00000000
        /*0a14*/ 	.word	0x00000140
        /*0a18*/ 	.short	0x010a
        /*0a1a*/ 	.byte	0xff
	.zero		1


	//   ....[146]....
        /*0a1c*/ 	.word	0x000097c0
        /*0a20*/ 	.word	0x00000000
        /*0a24*/ 	.word	0x00000138
        /*0a28*/ 	.short	0x010a
        /*0a2a*/ 	.byte	0xff
	.zero		1


	//   ....[147]....
        /*0a2c*/ 	.word	0x00009820
        /*0a30*/ 	.word	0x00000002
        /*0a34*/ 	.word	0x00000118
        /*0a38*/ 	.short	0x010a
        /*0a3a*/ 	.byte	0xff
	.zero		1


	//   ....[148]....
        /*0a3c*/ 	.word	0x00009880
        /*0a40*/ 	.word	0x00000000
        /*0a44*/ 	.word	0x00000118
        /*0a48*/ 	.short	0x010a
        /*0a4a*/ 	.byte	0xff
	.zero		1


	//   ....[149]....
        /*0a4c*/ 	.word	0x000098e0
        /*0a50*/ 	.word	0x00000000
        /*0a54*/ 	.word	0x00000000
        /*0a58*/ 	.short	0x010a
        /*0a5a*/ 	.byte	0xff
	.zero		1


	//   ....[150]....
        /*0a5c*/ 	.word	0x00009940
        /*0a60*/ 	.word	0x00000000
        /*0a64*/ 	.word	0x00000000
        /*0a68*/ 	.short	0x010a
        /*0a6a*/ 	.byte	0xff
	.zero		1


	//   ....[151]....
        /*0a6c*/ 	.word	0x000099a0
        /*0a70*/ 	.word	0x00000000
        /*0a74*/ 	.word	0x00000140
        /*0a78*/ 	.short	0x010a
        /*0a7a*/ 	.byte	0xff
	.zero		1


	//   ....[152]....
        /*0a7c*/ 	.word	0x000099f0
        /*0a80*/ 	.word	0x00000000
        /*0a84*/ 	.word	0x00000100
        /*0a88*/ 	.short	0x010a
        /*0a8a*/ 	.byte	0xff
	.zero		1


	//   ....[153]....
        /*0a8c*/ 	.word	0x00009a40
        /*0a90*/ 	.word	0x0000004a
        /*0a94*/ 	.word	0x00000150
        /*0a98*/ 	.short	0x010a
        /*0a9a*/ 	.byte	0xff
	.zero		1


	//   ....[154]....
        /*0a9c*/ 	.word	0x00009a90
        /*0aa0*/ 	.word	0x00000003
        /*0aa4*/ 	.word	0x00000100
        /*0aa8*/ 	.short	0x010a
        /*0aaa*/ 	.byte	0xff
	.zero		1


	//----- nvinfo : EIATTR_NUM_MBARRIERS
	.align		4
.L_47:
        /*0aac*/ 	.byte	0x03, 0x38
        /*0aae*/ 	.short	0x002f


	//----- nvinfo : EIATTR_EXIT_INSTR_OFFSETS
	.align		4
        /*0ab0*/ 	.byte	0x04, 0x1c
        /*0ab2*/ 	.short	(.L_49 - .L_48)


	//   ....[0]....
.L_48:
        /*0ab4*/ 	.word	0x000038a0


	//   ....[1]....
        /*0ab8*/ 	.word	0x00003b50


	//   ....[2]....
        /*0abc*/ 	.word	0x00003bb0


	//   ....[3]....
        /*0ac0*/ 	.word	0x00004e60


	//   ....[4]....
        /*0ac4*/ 	.word	0x00006170


	//   ....[5]....
        /*0ac8*/ 	.word	0x000061b0


	//   ....[6]....
        /*0acc*/ 	.word	0x00008b60


	//   ....[7]....
        /*0ad0*/ 	.word	0x00008be0


	//   ....[8]....
        /*0ad4*/ 	.word	0x00008c10


	//   ....[9]....
        /*0ad8*/ 	.word	0x00008c90


	//----- nvinfo : EIATTR_MAX_THREADS
	.align		4
.L_49:
        /*0adc*/ 	.byte	0x04, 0x05
        /*0ade*/ 	.short	(.L_51 - .L_50)
.L_50:
        /*0ae0*/ 	.word	0x00000100
        /*0ae4*/ 	.word	0x00000001
        /*0ae8*/ 	.word	0x00000001


	//----- nvinfo : EIATTR_CRS_STACK_SIZE
	.align		4
.L_51:
        /*0aec*/ 	.byte	0x04, 0x1e
        /*0aee*/ 	.short	(.L_53 - .L_52)
.L_52:
        /*0af0*/ 	.word	0x00000000


	//----- nvinfo : EIATTR_CBANK_PARAM_SIZE
	.align		4
.L_53:
        /*0af4*/ 	.byte	0x03, 0x19
        /*0af6*/ 	.short	0x0900


	//----- nvinfo : EIATTR_PARAM_CBANK
	.align		4
        /*0af8*/ 	.byte	0x04, 0x0a
        /*0afa*/ 	.short	(.L_55 - .L_54)
	.align		4
.L_54:
        /*0afc*/ 	.word	index@(.nv.constant0._ZN7cutlass13device_kernelINS_4conv6kernel13ConvUniversalINS1_16ConvProblemShapeILNS1_8OperatorE1ELi3EEENS1_10collective14CollectiveConvINS1_47MainloopSm100TmaUmmaWarpSpecializedImplicitGemmILS5_1ELi16ELi3ELi1ELi2EN4cute5tupleIJNSA_1CILi2EEENSC_ILi1EEESE_EEEEENSB_IJNSC_ILi128EEENSC_ILi64EEENSB_IJNSC_ILi32EEEEEEEEENS_10tfloat32_tESM_NSA_8TiledMMAINSA_8MMA_AtomIJNSA_23SM100_MMA_TF32_2x1SM_SSISM_SM_fLi128ELi64ELNSA_4UMMA5MajorE0ELSR_1ELNSQ_7ScaleInE0ELSS_0EEEEEENSA_6LayoutINSB_IJSE_SE_SE_EEENSB_IJNSC_ILi0EEESX_SX_EEEEENSB_IJNSA_10UnderscoreES10_S10_EEEEENS7_6detail27Sm100ImplicitGemmTileTraitsINSA_25SM100_TMA_2SM_LOAD_IM2COLENSA_14ComposedLayoutINSA_7SwizzleILi3ELi4ELi3EEENSA_18smem_ptr_flag_bitsILi32EEENSV_INSB_IJNSC_ILi8EEESJ_EEENSB_IJSJ_SE_EEEEEEEvEENS14_INSA_18SM100_TMA_2SM_LOADENS16_INS17_ILi2ELi5ELi2EEES1A_NSV_INSB_IJSJ_NSC_ILi4EEEEEENSB_IJSE_SJ_EEEEEEEvEEEENS_8epilogue10collective18CollectiveEpilogueINS1Q_23Sm100TmaWarpSpecializedILi3ELi2ELi16ELb1ELb0EEEJNSB_IJSI_SI_SK_EEENSB_IJNSV_ISI_SE_EENSV_INSB_IJNSC_ILi16EEESD_EEES1L_EEEEESM_NSB_IJNSB_IJllllEEESE_SX_EEESM_S22_NS1Q_6fusion15FusionCallbacksIS1U_NS23_17LinearCombinationISM_fSM_fLNS_15FloatRoundStyleE2EEES1V_S20_JEEENSA_5SM1004TMEM4LOAD26SM100_TMEM_LOAD_32dp32b16xENSA_20SM90_TMA_LOAD_IM2COLENS16_INS17_ILi2ELi4ELi3EEES1A_NSV_INSB_IJS1B_S1X_EEENSB_IJS1X_SE_EEEEEEENSA_39AutoVectorizingCopyWithAssumedAlignmentILi128EEENSA_21SM90_TMA_STORE_IM2COLES2I_S2K_S2K_EEEvvEEEEvNT_6ParamsE)
        /*0b00*/ 	.short	0x0380
        /*0b02*/ 	.short	0x0900


	//----- nvinfo : EIATTR_SW_WAR
	.align		4
.L_55:
        /*0b04*/ 	.byte	0x04, 0x36
        /*0b06*/ 	.short	(.L_57 - .L_56)
.L_56:
        /*0b08*/ 	.word	0x00000008
.L_57:


//--------------------- .nv.callgraph             --------------------------
	.section	.nv.callgraph,"",@"SHT_CUDA_CALLGRAPH"
	.align	4
	.sectionentsize	8
	.align		4
        /*0000*/ 	.word	0x00000000
	.align		4
        /*0004*/ 	.word	0xffffffff
	.align		4
        /*0008*/ 	.word	index@(_ZN7cutlass13device_kernelINS_4conv6kernel13ConvUniversalINS1_16ConvProblemShapeILNS1_8OperatorE1ELi3EEENS1_10collective14CollectiveConvINS1_47MainloopSm100TmaUmmaWarpSpecializedImplicitGemmILS5_1ELi16ELi3ELi1ELi2EN4cute5tupleIJNSA_1CILi2EEENSC_ILi1EEESE_EEEEENSB_IJNSC_ILi128EEENSC_ILi64EEENSB_IJNSC_ILi32EEEEEEEEENS_10tfloat32_tESM_NSA_8TiledMMAINSA_8MMA_AtomIJNSA_23SM100_MMA_TF32_2x1SM_SSISM_SM_fLi128ELi64ELNSA_4UMMA5MajorE0ELSR_1ELNSQ_7ScaleInE0ELSS_0EEEEEENSA_6LayoutINSB_IJSE_SE_SE_EEENSB_IJNSC_ILi0EEESX_SX_EEEEENSB_IJNSA_10UnderscoreES10_S10_EEEEENS7_6detail27Sm100ImplicitGemmTileTraitsINSA_25SM100_TMA_2SM_LOAD_IM2COLENSA_14ComposedLayoutINSA_7SwizzleILi3ELi4ELi3EEENSA_18smem_ptr_flag_bitsILi32EEENSV_INSB_IJNSC_ILi8EEESJ_EEENSB_IJSJ_SE_EEEEEEEvEENS14_INSA_18SM100_TMA_2SM_LOADENS16_INS17_ILi2ELi5ELi2EEES1A_NSV_INSB_IJSJ_NSC_ILi4EEEEEENSB_IJSE_SJ_EEEEEEEvEEEENS_8epilogue10collective18CollectiveEpilogueINS1Q_23Sm100TmaWarpSpecializedILi3ELi2ELi16ELb1ELb0EEEJNSB_IJSI_SI_SK_EEENSB_IJNSV_ISI_SE_EENSV_INSB_IJNSC_ILi16EEESD_EEES1L_EEEEESM_NSB_IJNSB_IJllllEEESE_SX_EEESM_S22_NS1Q_6fusion15FusionCallbacksIS1U_NS23_17LinearCombinationISM_fSM_fLNS_15FloatRoundStyleE2EEES1V_S20_JEEENSA_5SM1004TMEM4LOAD26SM100_TMEM_LOAD_32dp32b16xENSA_20SM90_TMA_LOAD_IM2COLENS16_INS17_ILi2ELi4ELi3EEES1A_NSV_INSB_IJS1B_S1X_EEENSB_IJS1X_SE_EEEEEEENSA_39AutoVectorizingCopyWithAssumedAlignmentILi128EEENSA_21SM90_TMA_STORE_IM2COLES2I_S2K_S2K_EEEvvEEEEvNT_6ParamsE)
	.align		4
        /*000c*/ 	.word	index@(__assertfail)
	.align		4
        /*0010*/ 	.word	0x00000000
	.align		4
        /*0014*/ 	.word	0xfffffffe
	.align		4
        /*0018*/ 	.word	0x00000000
	.align		4
        /*001c*/ 	.word	0xfffffffd
	.align		4
        /*0020*/ 	.word	0x00000000
	.align		4
        /*0024*/ 	.word	0xfffffffc


//--------------------- .nv.constant4             --------------------------
	.section	.nv.constant4,"a",@progbits
	.align	8
	.align		8
.nv.constant4:
        /*0000*/ 	.dword	__assertfail
	.align		8
        /*0008*/ 	.dword	__unnamed_1
	.align		8
        /*0010*/ 	.dword	__unnamed_2
	.align		8
        /*0018*/ 	.dword	_ZN39_INTERNAL_4e2d3d23_4_k_cu_5877ab60_34354cuda3std3__45__cpo5beginE
	.align		8
        /*0020*/ 	.dword	_ZN39_INTERNAL_4e2d3d23_4_k_cu_5877ab60_34354cuda3std3__45__cpo3endE
	.align		8
        /*0028*/ 	.dword	_ZN39_INTERNAL_4e2d3d23_4_k_cu_5877ab60_34354cuda3std3__45__cpo6cbeginE
	.align		8
        /*0030*/ 	.dword	_ZN39_INTERNAL_4e2d3d23_4_k_cu_5877ab60_34354cuda3std3__45__cpo4cendE
	.align		8
        /*0038*/ 	.dword	_ZN39_INTERNAL_4e2d3d23_4_k_cu_5877ab60_34354cuda3std3__441_GLOBAL__N__4e2d3d23_4_k_cu_5877ab60_34356ignoreE
	.align		8
        /*0040*/ 	.dword	_ZN39_INTERNAL_4e2d3d23_4_k_cu_5877ab60_34354cuda3std3__419piecewise_constructE
	.align		8
        /*0048*/ 	.dword	_ZN39_INTERNAL_4e2d3d23_4_k_cu_5877ab60_34354cuda3std3__48in_placeE
	.align		8
        /*0050*/ 	.dword	_ZN39_INTERNAL_4e2d3d23_4_k_cu_5877ab60_34354cuda3std6ranges3__45__cpo4swapE
	.align		8
        /*0058*/ 	.dword	_ZN39_INTERNAL_4e2d3d23_4_k_cu_5877ab60_34354cuda3std6ranges3__45__cpo9iter_moveE
	.align		8
        /*0060*/ 	.dword	_ZN39_INTERNAL_4e2d3d23_4_k_cu_5877ab60_34354cute7productE
	.align		8
        /*0068*/ 	.dword	_ZN39_INTERNAL_4e2d3d23_4_k_cu_5877ab60_34354cute1_E
	.align		8
        /*0070*/ 	.dword	$str$27
	.align		8
        /*0078*/ 	.dword	$str$28
	.align		8
        /*0080*/ 	.dword	$str$29
	.align		8
        /*0088*/ 	.dword	$str$30


//--------------------- .text._ZN7cutlass13device_kernelINS_4conv6kernel13ConvUniversalINS1_16ConvProblemShapeILNS1_8OperatorE1ELi3EEENS1_10collective14CollectiveConvINS1_47MainloopSm100TmaUmmaWarpSpecializedImplicitGemmILS5_1ELi16ELi3ELi1ELi2EN4cute5tupleIJNSA_1CILi2EEENSC_ILi1EEESE_EEEEENSB_IJNSC_ILi128EEENSC_ILi64EEENSB_IJNSC_ILi32EEEEEEEEENS_10tfloat32_tESM_NSA_8TiledMMAINSA_8MMA_AtomIJNSA_23SM100_MMA_TF32_2x1SM_SSISM_SM_fLi128ELi64ELNSA_4UMMA5MajorE0ELSR_1ELNSQ_7ScaleInE0ELSS_0EEEEEENSA_6LayoutINSB_IJSE_SE_SE_EEENSB_IJNSC_ILi0EEESX_SX_EEEEENSB_IJNSA_10UnderscoreES10_S10_EEEEENS7_6detail27Sm100ImplicitGemmTileTraitsINSA_25SM100_TMA_2SM_LOAD_IM2COLENSA_14ComposedLayoutINSA_7SwizzleILi3ELi4ELi3EEENSA_18smem_ptr_flag_bitsILi32EEENSV_INSB_IJNSC_ILi8EEESJ_EEENSB_IJSJ_SE_EEEEEEEvEENS14_INSA_18SM100_TMA_2SM_LOADENS16_INS17_ILi2ELi5ELi2EEES1A_NSV_INSB_IJSJ_NSC_ILi4EEEEEENSB_IJSE_SJ_EEEEEEEvEEEENS_8epilogue10collective18CollectiveEpilogueINS1Q_23Sm100TmaWarpSpecializedILi3ELi2ELi16ELb1ELb0EEEJNSB_IJSI_SI_SK_EEENSB_IJNSV_ISI_SE_EENSV_INSB_IJNSC_ILi16EEESD_EEES1L_EEEEESM_NSB_IJNSB_IJllllEEESE_SX_EEESM_S22_NS1Q_6fusion15FusionCallbacksIS1U_NS23_17LinearCombinationISM_fSM_fLNS_15FloatRoundStyleE2EEES1V_S20_JEEENSA_5SM1004TMEM4LOAD26SM100_TMEM_LOAD_32dp32b16xENSA_20SM90_TMA_LOAD_IM2COLENS16_INS17_ILi2ELi4ELi3EEES1A_NSV_INSB_IJS1B_S1X_EEENSB_IJS1X_SE_EEEEEEENSA_39AutoVectorizingCopyWithAssumedAlignmentILi128EEENSA_21SM90_TMA_STORE_IM2COLES2I_S2K_S2K_EEEvvEEEEvNT_6ParamsE --------------------------
	.section	.text._ZN7cutlass13device_kernelINS_4conv6kernel13ConvUniversalINS1_16ConvProblemShapeILNS1_8OperatorE1ELi3EEENS1_10collective14CollectiveConvINS1_47MainloopSm100TmaUmmaWarpSpecializedImplicitGemmILS5_1ELi16ELi3ELi1ELi2EN4cute5tupleIJNSA_1CILi2EEENSC_ILi1EEESE_EEEEENSB_IJNSC_ILi128EEENSC_ILi64EEENSB_IJNSC_ILi32EEEEEEEEENS_10tfloat32_tESM_NSA_8TiledMMAINSA_8MMA_AtomIJNSA_23SM100_MMA_TF32_2x1SM_SSISM_SM_fLi128ELi64ELNSA_4UMMA5MajorE0ELSR_1ELNSQ_7ScaleInE0ELSS_0EEEEEENSA_6LayoutINSB_IJSE_SE_SE_EEENSB_IJNSC_ILi0EEESX_SX_EEEEENSB_IJNSA_10UnderscoreES10_S10_EEEEENS7_6detail27Sm100ImplicitGemmTileTraitsINSA_25SM100_TMA_2SM_LOAD_IM2COLENSA_14ComposedLayoutINSA_7SwizzleILi3ELi4ELi3EEENSA_18smem_ptr_flag_bitsILi32EEENSV_INSB_IJNSC_ILi8EEESJ_EEENSB_IJSJ_SE_EEEEEEEvEENS14_INSA_18SM100_TMA_2SM_LOADENS16_INS17_ILi2ELi5ELi2EEES1A_NSV_INSB_IJSJ_NSC_ILi4EEEEEENSB_IJSE_SJ_EEEEEEEvEEEENS_8epilogue10collective18CollectiveEpilogueINS1Q_23Sm100TmaWarpSpecializedILi3ELi2ELi16ELb1ELb0EEEJNSB_IJSI_SI_SK_EEENSB_IJNSV_ISI_SE_EENSV_INSB_IJNSC_ILi16EEESD_EEES1L_EEEEESM_NSB_IJNSB_IJllllEEESE_SX_EEESM_S22_NS1Q_6fusion15FusionCallbacksIS1U_NS23_17LinearCombinationISM_fSM_fLNS_15FloatRoundStyleE2EEES1V_S20_JEEENSA_5SM1004TMEM4LOAD26SM100_TMEM_LOAD_32dp32b16xENSA_20SM90_TMA_LOAD_IM2COLENS16_INS17_ILi2ELi4ELi3EEES1A_NSV_INSB_IJS1B_S1X_EEENSB_IJS1X_SE_EEEEEEENSA_39AutoVectorizingCopyWithAssumedAlignmentILi128EEENSA_21SM90_TMA_STORE_IM2COLES2I_S2K_S2K_EEEvvEEEEvNT_6ParamsE,"ax",@progbits
	.align	128
.text._ZN7cutlass13device_kernelINS_4conv6kernel13ConvUniversalINS1_16ConvProblemShapeILNS1_8OperatorE1ELi3EEENS1_10collective14CollectiveConvINS1_47MainloopSm100TmaUmmaWarpSpecializedImplicitGemmILS5_1ELi16ELi3ELi1ELi2EN4cute5tupleIJNSA_1CILi2EEENSC_ILi1EEESE_EEEEENSB_IJNSC_ILi128EEENSC_ILi64EEENSB_IJNSC_ILi32EEEEEEEEENS_10tfloat32_tESM_NSA_8TiledMMAINSA_8MMA_AtomIJNSA_23SM100_MMA_TF32_2x1SM_SSISM_SM_fLi128ELi64ELNSA_4UMMA5MajorE0ELSR_1ELNSQ_7ScaleInE0ELSS_0EEEEEENSA_6LayoutINSB_IJSE_SE_SE_EEENSB_IJNSC_ILi0EEESX_SX_EEEEENSB_IJNSA_10UnderscoreES10_S10_EEEEENS7_6detail27Sm100ImplicitGemmTileTraitsINSA_25SM100_TMA_2SM_LOAD_IM2COLENSA_14ComposedLayoutINSA_7SwizzleILi3ELi4ELi3EEENSA_18smem_ptr_flag_bitsILi32EEENSV_INSB_IJNSC_ILi8EEESJ_EEENSB_IJSJ_SE_EEEEEEEvEENS14_INSA_18SM100_TMA_2SM_LOADENS16_INS17_ILi2ELi5ELi2EEES1A_NSV_INSB_IJSJ_NSC_ILi4EEEEEENSB_IJSE_SJ_EEEEEEEvEEEENS_8epilogue10collective18CollectiveEpilogueINS1Q_23Sm100TmaWarpSpecializedILi3ELi2ELi16ELb1ELb0EEEJNSB_IJSI_SI_SK_EEENSB_IJNSV_ISI_SE_EENSV_INSB_IJNSC_ILi16EEESD_EEES1L_EEEEESM_NSB_IJNSB_IJllllEEESE_SX_EEESM_S22_NS1Q_6fusion15FusionCallbacksIS1U_NS23_17LinearCombinationISM_fSM_fLNS_15FloatRoundStyleE2EEES1V_S20_JEEENSA_5SM1004TMEM4LOAD26SM100_TMEM_LOAD_32dp32b16xENSA_20SM90_TMA_LOAD_IM2COLENS16_INS17_ILi2ELi4ELi3EEES1A_NSV_INSB_IJS1B_S1X_EEENSB_IJS1X_SE_EEEEEEENSA_39AutoVectorizingCopyWithAssumedAlignmentILi128EEENSA_21SM90_TMA_STORE_IM2COLES2I_S2K_S2K_EEEvvEEEEvNT_6ParamsE:
        .type           _ZN7cutlass13device_kernelINS_4conv6kernel13ConvUniversalINS1_16ConvProblemShapeILNS1_8OperatorE1ELi3EEENS1_10collective14CollectiveConvINS1_47MainloopSm100TmaUmmaWarpSpecializedImplicitGemmILS5_1ELi16ELi3ELi1ELi2EN4cute5tupleIJNSA_1CILi2EEENSC_ILi1EEESE_EEEEENSB_IJNSC_ILi128EEENSC_ILi64EEENSB_IJNSC_ILi32EEEEEEEEENS_10tfloat32_tESM_NSA_8TiledMMAINSA_8MMA_AtomIJNSA_23SM100_MMA_TF32_2x1SM_SSISM_SM_fLi128ELi64ELNSA_4UMMA5MajorE0ELSR_1ELNSQ_7ScaleInE0ELSS_0EEEEEENSA_6LayoutINSB_IJSE_SE_SE_EEENSB_IJNSC_ILi0EEESX_SX_EEEEENSB_IJNSA_10UnderscoreES10_S10_EEEEENS7_6detail27Sm100ImplicitGemmTileTraitsINSA_25SM100_TMA_2SM_LOAD_IM2COLENSA_14ComposedLayoutINSA_7SwizzleILi3ELi4ELi3EEENSA_18smem_ptr_flag_bitsILi32EEENSV_INSB_IJNSC_ILi8EEESJ_EEENSB_IJSJ_SE_EEEEEEEvEENS14_INSA_18SM100_TMA_2SM_LOADENS16_INS17_ILi2ELi5ELi2EEES1A_NSV_INSB_IJSJ_NSC_ILi4EEEEEENSB_IJSE_SJ_EEEEEEEvEEEENS_8epilogue10collective18CollectiveEpilogueINS1Q_23Sm100TmaWarpSpecializedILi3ELi2ELi16ELb1ELb0EEEJNSB_IJSI_SI_SK_EEENSB_IJNSV_ISI_SE_EENSV_INSB_IJNSC_ILi16EEESD_EEES1L_EEEEESM_NSB_IJNSB_IJllllEEESE_SX_EEESM_S22_NS1Q_6fusion15FusionCallbacksIS1U_NS23_17LinearCombinationISM_fSM_fLNS_15FloatRoundStyleE2EEES1V_S20_JEEENSA_5SM1004TMEM4LOAD26SM100_TMEM_LOAD_32dp32b16xENSA_20SM90_TMA_LOAD_IM2COLENS16_INS17_ILi2ELi4ELi3EEES1A_NSV_INSB_IJS1B_S1X_EEENSB_IJS1X_SE_EEEEEEENSA_39AutoVectorizingCopyWithAssumedAlignmentILi128EEENSA_21SM90_TMA_STORE_IM2COLES2I_S2K_S2K_EEEvvEEEEvNT_6ParamsE,@function
        .size           _ZN7cutlass13device_kernelINS_4conv6kernel13ConvUniversalINS1_16ConvProblemShapeILNS1_8OperatorE1ELi3EEENS1_10collective14CollectiveConvINS1_47MainloopSm100TmaUmmaWarpSpecializedImplicitGemmILS5_1ELi16ELi3ELi1ELi2EN4cute5tupleIJNSA_1CILi2EEENSC_ILi1EEESE_EEEEENSB_IJNSC_ILi128EEENSC_ILi64EEENSB_IJNSC_ILi32EEEEEEEEENS_10tfloat32_tESM_NSA_8TiledMMAINSA_8MMA_AtomIJNSA_23SM100_MMA_TF32_2x1SM_SSISM_SM_fLi128ELi64ELNSA_4UMMA5MajorE0ELSR_1ELNSQ_7ScaleInE0ELSS_0EEEEEENSA_6LayoutINSB_IJSE_SE_SE_EEENSB_IJNSC_ILi0EEESX_SX_EEEEENSB_IJNSA_10UnderscoreES10_S10_EEEEENS7_6detail27Sm100ImplicitGemmTileTraitsINSA_25SM100_TMA_2SM_LOAD_IM2COLENSA_14ComposedLayoutINSA_7SwizzleILi3ELi4ELi3EEENSA_18smem_ptr_flag_bitsILi32EEENSV_INSB_IJNSC_ILi8EEESJ_EEENSB_IJSJ_SE_EEEEEEEvEENS14_INSA_18SM100_TMA_2SM_LOADENS16_INS17_ILi2ELi5ELi2EEES1A_NSV_INSB_IJSJ_NSC_ILi4EEEEEENSB_IJSE_SJ_EEEEEEEvEEEENS_8epilogue10collective18CollectiveEpilogueINS1Q_23Sm100TmaWarpSpecializedILi3ELi2ELi16ELb1ELb0EEEJNSB_IJSI_SI_SK_EEENSB_IJNSV_ISI_SE_EENSV_INSB_IJNSC_ILi16EEESD_EEES1L_EEEEESM_NSB_IJNSB_IJllllEEESE_SX_EEESM_S22_NS1Q_6fusion15FusionCallbacksIS1U_NS23_17LinearCombinationISM_fSM_fLNS_15FloatRoundStyleE2EEES1V_S20_JEEENSA_5SM1004TMEM4LOAD26SM100_TMEM_LOAD_32dp32b16xENSA_20SM90_TMA_LOAD_IM2COLENS16_INS17_ILi2ELi4ELi3EEES1A_NSV_INSB_IJS1B_S1X_EEENSB_IJS1X_SE_EEEEEEENSA_39AutoVectorizingCopyWithAssumedAlignmentILi128EEENSA_21SM90_TMA_STORE_IM2COLES2I_S2K_S2K_EEEvvEEEEvNT_6ParamsE,(.L_x_202 - _ZN7cutlass13device_kernelINS_4conv6kernel13ConvUniversalINS1_16ConvProblemShapeILNS1_8OperatorE1ELi3EEENS1_10collective14CollectiveConvINS1_47MainloopSm100TmaUmmaWarpSpecializedImplicitGemmILS5_1ELi16ELi3ELi1ELi2EN4cute5tupleIJNSA_1CILi2EEENSC_ILi1EEESE_EEEEENSB_IJNSC_ILi128EEENSC_ILi64EEENSB_IJNSC_ILi32EEEEEEEEENS_10tfloat32_tESM_NSA_8TiledMMAINSA_8MMA_AtomIJNSA_23SM100_MMA_TF32_2x1SM_SSISM_SM_fLi128ELi64ELNSA_4UMMA5MajorE0ELSR_1ELNSQ_7ScaleInE0ELSS_0EEEEEENSA_6LayoutINSB_IJSE_SE_SE_EEENSB_IJNSC_ILi0EEESX_SX_EEEEENSB_IJNSA_10UnderscoreES10_S10_EEEEENS7_6detail27Sm100ImplicitGemmTileTraitsINSA_25SM100_TMA_2SM_LOAD_IM2COLENSA_14ComposedLayoutINSA_7SwizzleILi3ELi4ELi3EEENSA_18smem_ptr_flag_bitsILi32EEENSV_INSB_IJNSC_ILi8EEESJ_EEENSB_IJSJ_SE_EEEEEEEvEENS14_INSA_18SM100_TMA_2SM_LOADENS16_INS17_ILi2ELi5ELi2EEES1A_NSV_INSB_IJSJ_NSC_ILi4EEEEEENSB_IJSE_SJ_EEEEEEEvEEEENS_8epilogue10collective18CollectiveEpilogueINS1Q_23Sm100TmaWarpSpecializedILi3ELi2ELi16ELb1ELb0EEEJNSB_IJSI_SI_SK_EEENSB_IJNSV_ISI_SE_EENSV_INSB_IJNSC_ILi16EEESD_EEES1L_EEEEESM_NSB_IJNSB_IJllllEEESE_SX_EEESM_S22_NS1Q_6fusion15FusionCallbacksIS1U_NS23_17LinearCombinationISM_fSM_fLNS_15FloatRoundStyleE2EEES1V_S20_JEEENSA_5SM1004TMEM4LOAD26SM100_TMEM_LOAD_32dp32b16xENSA_20SM90_TMA_LOAD_IM2COLENS16_INS17_ILi2ELi4ELi3EEES1A_NSV_INSB_IJS1B_S1X_EEENSB_IJS1X_SE_EEEEEEENSA_39AutoVectorizingCopyWithAssumedAlignmentILi128EEENSA_21SM90_TMA_STORE_IM2COLES2I_S2K_S2K_EEEvvEEEEvNT_6ParamsE)
        .other          _ZN7cutlass13device_kernelINS_4conv6kernel13ConvUniversalINS1_16ConvProblemShapeILNS1_8OperatorE1ELi3EEENS1_10collective14CollectiveConvINS1_47MainloopSm100TmaUmmaWarpSpecializedImplicitGemmILS5_1ELi16ELi3ELi1ELi2EN4cute5tupleIJNSA_1CILi2EEENSC_ILi1EEESE_EEEEENSB_IJNSC_ILi128EEENSC_ILi64EEENSB_IJNSC_ILi32EEEEEEEEENS_10tfloat32_tESM_NSA_8TiledMMAINSA_8MMA_AtomIJNSA_23SM100_MMA_TF32_2x1SM_SSISM_SM_fLi128ELi64ELNSA_4UMMA5MajorE0ELSR_1ELNSQ_7ScaleInE0ELSS_0EEEEEENSA_6LayoutINSB_IJSE_SE_SE_EEENSB_IJNSC_ILi0EEESX_SX_EEEEENSB_IJNSA_10UnderscoreES10_S10_EEEEENS7_6detail27Sm100ImplicitGemmTileTraitsINSA_25SM100_TMA_2SM_LOAD_IM2COLENSA_14ComposedLayoutINSA_7SwizzleILi3ELi4ELi3EEENSA_18smem_ptr_flag_bitsILi32EEENSV_INSB_IJNSC_ILi8EEESJ_EEENSB_IJSJ_SE_EEEEEEEvEENS14_INSA_18SM100_TMA_2SM_LOADENS16_INS17_ILi2ELi5ELi2EEES1A_NSV_INSB_IJSJ_NSC_ILi4EEEEEENSB_IJSE_SJ_EEEEEEEvEEEENS_8epilogue10collective18CollectiveEpilogueINS1Q_23Sm100TmaWarpSpecializedILi3ELi2ELi16ELb1ELb0EEEJNSB_IJSI_SI_SK_EEENSB_IJNSV_ISI_SE_EENSV_INSB_IJNSC_ILi16EEESD_EEES1L_EEEEESM_NSB_IJNSB_IJllllEEESE_SX_EEESM_S22_NS1Q_6fusion15FusionCallbacksIS1U_NS23_17LinearCombinationISM_fSM_fLNS_15FloatRoundStyleE2EEES1V_S20_JEEENSA_5SM1004TMEM4LOAD26SM100_TMEM_LOAD_32dp32b16xENSA_20SM90_TMA_LOAD_IM2COLENS16_INS17_ILi2ELi4ELi3EEES1A_NSV_INSB_IJS1B_S1X_EEENSB_IJS1X_SE_EEEEEEENSA_39AutoVectorizingCopyWithAssumedAlignmentILi128EEENSA_21SM90_TMA_STORE_IM2COLES2I_S2K_S2K_EEEvvEEEEvNT_6ParamsE,@"STO_CUDA_ENTRY STV_DEFAULT"
_ZN7cutlass13device_kernelINS_4conv6kernel13ConvUniversalINS1_16ConvProblemShapeILNS1_8OperatorE1ELi3EEENS1_10collective14CollectiveConvINS1_47MainloopSm100TmaUmmaWarpSpecializedImplicitGemmILS5_1ELi16ELi3ELi1ELi2EN4cute5tupleIJNSA_1CILi2EEENSC_ILi1EEESE_EEEEENSB_IJNSC_ILi128EEENSC_ILi64EEENSB_IJNSC_ILi32EEEEEEEEENS_10tfloat32_tESM_NSA_8TiledMMAINSA_8MMA_AtomIJNSA_23SM100_MMA_TF32_2x1SM_SSISM_SM_fLi128ELi64ELNSA_4UMMA5MajorE0ELSR_1ELNSQ_7ScaleInE0ELSS_0EEEEEENSA_6LayoutINSB_IJSE_SE_SE_EEENSB_IJNSC_ILi0EEESX_SX_EEEEENSB_IJNSA_10UnderscoreES10_S10_EEEEENS7_6detail27Sm100ImplicitGemmTileTraitsINSA_25SM100_TMA_2SM_LOAD_IM2COLENSA_14ComposedLayoutINSA_7SwizzleILi3ELi4ELi3EEENSA_18smem_ptr_flag_bitsILi32EEENSV_INSB_IJNSC_ILi8EEESJ_EEENSB_IJSJ_SE_EEEEEEEvEENS14_INSA_18SM100_TMA_2SM_LOADENS16_INS17_ILi2ELi5ELi2EEES1A_NSV_INSB_IJSJ_NSC_ILi4EEEEEENSB_IJSE_SJ_EEEEEEEvEEEENS_8epilogue10collective18CollectiveEpilogueINS1Q_23Sm100TmaWarpSpecializedILi3ELi2ELi16ELb1ELb0EEEJNSB_IJSI_SI_SK_EEENSB_IJNSV_ISI_SE_EENSV_INSB_IJNSC_ILi16EEESD_EEES1L_EEEEESM_NSB_IJNSB_IJllllEEESE_SX_EEESM_S22_NS1Q_6fusion15FusionCallbacksIS1U_NS23_17LinearCombinationISM_fSM_fLNS_15FloatRoundStyleE2EEES1V_S20_JEEENSA_5SM1004TMEM4LOAD26SM100_TMEM_LOAD_32dp32b16xENSA_20SM90_TMA_LOAD_IM2COLENS16_INS17_ILi2ELi4ELi3EEES1A_NSV_INSB_IJS1B_S1X_EEENSB_IJS1X_SE_EEEEEEENSA_39AutoVectorizingCopyWithAssumedAlignmentILi128EEENSA_21SM90_TMA_STORE_IM2COLES2I_S2K_S2K_EEEvvEEEEvNT_6ParamsE:
[----:B------:R-:W1:Y:S01]  /*0000*/  LDC R1, c[0x0][0x37c] ;  /* 0x0000df00ff017b82 */ /* 0x000e620000000800 */
[----:B------:R-:W2:Y:S01]  /*0010*/  S2R R61, SR_TID.X ;  /* 0x00000000003d7919 */ /* 0x000ea20000002100 */
[----:B------:R-:W3:Y:S06]  /*0020*/  LDCU.64 UR8, c[0x0][0x990] ;  /* 0x00013200ff0877ac */ /* 0x000eec0008000a00 */
[----:B------:R-:W4:Y:S01]  /*0030*/  S2UR UR4, SR_CgaCtaId ;  /* 0x00000000000479c3 */ /* 0x000f220000008800 */
[----:B-1----:R-:W-:Y:S01]  /*0040*/  VIADD R1, R1, 0xfffffff8 ;  /* 0xfffffff801017836 */ /* 0x002fe20000000000 */
[----:B------:R-:W-:-:S02]  /*0050*/  PRMT R56, RZ, 0x7610, R56 ;  /* 0x00007610ff387816 */ /* 0x000fc40000000038 */
[----:B------:R-:W-:Y:S02]  /*0060*/  ELECT P1, URZ, PT ;  /* 0x0000000000ff782f */ /* 0x000fe40003820000 */
[----:B------:R-:W-:Y:S01]  /*0070*/  R2UR UR43, R1 ;  /* 0x00000000012b72ca */ /* 0x000fe200000e0000 */
[----:B---3--:R-:W-:-:S04]  /*0080*/  UISETP.NE.U32.AND UP0, UPT, UR8, URZ, UPT ;  /* 0x000000ff0800728c */ /* 0x008fc8000bf05070 */
[----:B------:R-:W-:Y:S02]  /*0090*/  UISETP.NE.AND.EX UP0, UPT, UR9, URZ, UPT, UP0 ;  /* 0x000000ff0900728c */ /* 0x000fe4000bf05300 */
[----:B----4-:R-:W-:Y:S02]  /*00a0*/  ULOP3.LUT UR38, UR4, 0x1, URZ, 0xc0, !UPT ;  /* 0x0000000104267892 */ /* 0x010fe4000f8ec0ff */
[----:B------:R-:W-:Y:S01]  /*00b0*/  ULOP3.LUT UR37, UR4, 0x1, URZ, 0x3c, !UPT ;  /* 0x0000000104257892 */ /* 0x000fe2000f8e3cff */
[----:B--2---:R-:W-:-:S05]  /*00c0*/  SHF.R.U32.HI R57, RZ, 0x5, R61 ;  /* 0x00000005ff397819 */ /* 0x004fca000001163d */
[----:B------:R-:W1:Y:S02]  /*00d0*/  SHFL.IDX PT, R0, R57, RZ, 0x1f ;  /* 0x00001fff39007589 */ /* 0x000e6400000e0000 */
[----:B-1----:R-:W-:Y:S01]  /*00e0*/  R2UR UR18, R0 ;  /* 0x00000000001272ca */ /* 0x002fe200000e0000 */
[----:B------:R-:W-:-:S14]  /*00f0*/  BRA.U UP0, `(.L_x_0) ;  /* 0x0000000100307547 */ /* 0x000fdc000b800000 */
[----:B------:R-:W1:Y:S02]  /*0100*/  LDCU.64 UR4, c[0x0][0x988] ;  /* 0x00013100ff0477ac */ /* 0x000e640008000a00 */
[----:B-1----:R-:W-:-:S04]  /*0110*/  UISETP.NE.U32.AND UP0, UPT, UR4, URZ, UPT ;  /* 0x000000ff0400728c */ /* 0x002fc8000bf05070 */
[----:B------:R-:W-:-:S09]  /*0120*/  UISETP.NE.AND.EX UP0, UPT, UR5, URZ, UPT, UP0 ;  /* 0x000000ff0500728c */ /* 0x000fd2000bf05300 */
[----:B------:R-:W-:Y:S05]  /*0130*/  BRA.U !UP0, `(.L_x_1) ;  /* 0x0000000108147547 */ /* 0x000fea000b800000 */
[----:B------:R-:W1:Y:S01]  /*0140*/  LDC.64 R2, c[0x0][0x988] ;  /* 0x00026200ff027b82 */ /* 0x000e620000000a00 */
[----:B------:R-:W1:Y:S02]  /*0150*/  LDCU.64 UR4, c[0x0][0x358] ;  /* 0x00006b00ff0477ac */ /* 0x000e640008000a00 */
[----:B-1----:R1:W5:Y:S01]  /*0160*/  LDG.E R27, desc[UR4][R2.64] ;  /* 0x00000004021b7981 */ /* 0x002362000c1e1900 */
[----:B------:R-:W-:Y:S01]  /*0170*/  HFMA2 R56, -RZ, RZ, 0, 5.9604644775390625e-08 ;  /* 0x00000001ff387431 */ /* 0x000fe200000001ff */
[----:B------:R-:W-:Y:S05]  /*0180*/  BRA `(.L_x_0) ;  /* 0x00000000000c7947 */ /* 0x000fea0003800000 */
.L_x_1:
[----:B------:R-:W1:Y:S01]  /*0190*/  LDCU UR4, c[0x0][0x980] ;  /* 0x00013000ff0477ac */ /* 0x000e620008000800 */
[----:B------:R-:W-:Y:S01]  /*01a0*/  HFMA2 R56, -RZ, RZ, 0, 5.9604644775390625e-08 ;  /* 0x00000001ff387431 */ /* 0x000fe200000001ff */
[----:B-1----:R-:W-:-:S07]  /*01b0*/  MOV R27, UR4 ;  /* 0x00000004001b7c02 */ /* 0x002fce0008000f00 */
.L_x_0:
[----:B------:R-:W2:Y:S02]  /*01c0*/  LDCU.64 UR4, c[0x0][0x9b0] ;  /* 0x00013600ff0477ac */ /* 0x000ea40008000a00 */
[----:B--2---:R-:W-:-:S04]  /*01d0*/  UISETP.NE.U32.AND UP0, UPT, UR4, URZ, UPT ;  /* 0x000000ff0400728c */ /* 0x004fc8000bf05070 */
[----:B------:R-:W-:-:S09]  /*01e0*/  UISETP.NE.AND.EX UP0, UPT, UR5, URZ, UPT, UP0 ;  /* 0x000000ff0500728c */ /* 0x000fd2000bf05300 */
[----:B------:R-:W-:Y:S05]  /*01f0*/  BRA.U UP0, `(.L_x_2) ;  /* 0x0000000100287547 */ /* 0x000fea000b800000 */
[----:B------:R-:W2:Y:S02]  /*0200*/  LDCU.64 UR4, c[0x0][0x9a8] ;  /* 0x00013500ff0477ac */ /* 0x000ea40008000a00 */
[----:B--2---:R-:W-:-:S04]  /*0210*/  UISETP.NE.U32.AND UP0, UPT, UR4, URZ, UPT ;  /* 0x000000ff0400728c */ /* 0x004fc8000bf05070 */
[----:B------:R-:W-:-:S09]  /*0220*/  UISETP.NE.AND.EX UP0, UPT, UR5, URZ, UPT, UP0 ;  /* 0x000000ff0500728c */ /* 0x000fd2000bf05300 */
[----:B------:R-:W-:Y:S05]  /*0230*/  BRA.U !UP0, `(.L_x_3) ;  /* 0x0000000108107547 */ /* 0x000fea000b800000 */
[----:B------:R-:W2:Y:S01]  /*0240*/  LDC.64 R24, c[0x0][0x9a8] ;  /* 0x00026a00ff187b82 */ /* 0x000ea20000000a00 */
[----:B------:R-:W2:Y:S02]  /*0250*/  LDCU.64 UR4, c[0x0][0x358] ;  /* 0x00006b00ff0477ac */ /* 0x000ea40008000a00 */
[----:B--2---:R2:W5:Y:S01]  /*0260*/  LDG.E R24, desc[UR4][R24.64] ;  /* 0x0000000418187981 */ /* 0x004562000c1e1900 */
[----:B------:R-:W-:Y:S05]  /*0270*/  BRA `(.L_x_2) ;  /* 0x0000000000087947 */ /* 0x000fea0003800000 */
.L_x_3:
[----:B------:R-:W2:Y:S02]  /*0280*/  LDCU UR4, c[0x0][0x9a0] ;  /* 0x00013400ff0477ac */ /* 0x000ea40008000800 */
[----:B--2---:R-:W-:Y:S02]  /*0290*/  MOV R24, UR4 ;  /* 0x0000000400187c02 */ /* 0x004fe40008000f00 */
.L_x_2:
[----:B------:R-:W-:Y:S01]  /*02a0*/  IMAD.U32 R0, RZ, RZ, UR18 ;  /* 0x00000012ff007e24 */ /* 0x000fe2000f8e00ff */
[----:B------:R-:W-:Y:S04]  /*02b0*/  BSSY.RECONVERGENT B0, `(.L_x_4) ;  /* 0x000000c000007945 */ /* 0x000fe80003800200 */
[C---:B------:R-:W-:Y:S02]  /*02c0*/  ISETP.NE.OR P2, PT, R0.reuse, 0x1, !P1 ;  /* 0x000000010000780c */ /* 0x040fe40004f45670 */
[----:B------:R-:W-:-:S11]  /*02d0*/  ISETP.NE.OR P0, PT, R0, 0x3, !P1 ;  /* 0x000000030000780c */ /* 0x000fd60004f05670 */
[----:B------:R-:W-:Y:S05]  /*02e0*/  @P2 BRA `(.L_x_5) ;  /* 0x0000000000202947 */ /* 0x000fea0003800000 */
[----:B------:R-:W3:Y:S02]  /*02f0*/  LDCU.64 UR4, c[0x0][0x348] ;  /* 0x00006900ff0477ac */ /* 0x000ee40008000a00 */
[----:B---3--:R-:W-:Y:S02]  /*0300*/  UIADD3 UR6, UP1, UPT, UR4, 0x80, URZ ;  /* 0x0000008004067890 */ /* 0x008fe4000ff3e0ff */
[----:B------:R-:W-:Y:S02]  /*0310*/  UIADD3 UR4, UP0, UPT, UR4, 0x200, URZ ;  /* 0x0000020004047890 */ /* 0x000fe4000ff1e0ff */
[----:B------:R-:W-:Y:S02]  /*0320*/  UIADD3.X UR7, UPT, UPT, URZ, UR5, URZ, UP1, !UPT ;  /* 0x00000005ff077290 */ /* 0x000fe40008ffe4ff */
[----:B------:R-:W-:-:S07]  /*0330*/  UIADD3.X UR5, UPT, UPT, URZ, UR5, URZ, UP0, !UPT ;  /* 0x00000005ff057290 */ /* 0x000fce00087fe4ff */
[----:B------:R3:W-:Y:S02]  /*0340*/  UTMACCTL.PF [UR6] ;  /* 0x00000000060079b9 */ /* 0x0007e40008040000 */
[----:B------:R3:W-:Y:S02]  /*0350*/  UTMACCTL.PF [UR4] ;  /* 0x00000000040079b9 */ /* 0x0007e40008040000 */
[----:B---3--:R-:W-:Y:S01]  /*0360*/  NOP ;  /* 0x0000000000007918 */ /* 0x008fe20000000000 */
.L_x_5:
[----:B------:R-:W-:Y:S05]  /*0370*/  BSYNC.RECONVERGENT B0 ;  /* 0x0000000000007941 */ /* 0x000fea0003800200 */
.L_x_4:
[----:B------:R-:W-:Y:S04]  /*0380*/  BSSY.RECONVERGENT B0, `(.L_x_6) ;  /* 0x000000a000007945 */ /* 0x000fe80003800200 */
        /* <DEDUP_REMOVED lines=9> */
.L_x_7:
[----:B------:R-:W-:Y:S05]  /*0420*/  BSYNC.RECONVERGENT B0 ;  /* 0x0000000000007941 */ /* 0x000fea0003800200 */
.L_x_6:
[----:B------:R-:W3:Y:S01]  /*0430*/  LDCU.64 UR4, c[0x0][0x988] ;  /* 0x00013100ff0477ac */ /* 0x000ee20008000a00 */
[----:B------:R-:W-:Y:S02]  /*0440*/  UISETP.EQ.U32.AND UP2, UPT, UR8, URZ, UPT ;  /* 0x000000ff0800728c */ /* 0x000fe4000bf42070 */
[----:B------:R-:W-:Y:S02]  /*0450*/  UPLOP3.LUT UP3, UPT, UPT, UPT, UPT, 0x80, 0x8 ;  /* 0x000000000008789c */ /* 0x000fe40003f6f070 */
[----:B---3--:R-:W-:-:S04]  /*0460*/  UISETP.NE.U32.AND UP0, UPT, UR4, URZ, UPT ;  /* 0x000000ff0400728c */ /* 0x008fc8000bf05070 */
[----:B------:R-:W-:-:S04]  /*0470*/  UISETP.NE.AND.EX UP1, UPT, UR5, URZ, UPT, UP0 ;  /* 0x000000ff0500728c */ /* 0x000fc8000bf25300 */
[----:B------:R-:W-:-:S04]  /*0480*/  UISETP.EQ.OR.EX UP4, UPT, UR9, URZ, !UP1, UP2 ;  /* 0x000000ff0900728c */ /* 0x000fc8000cf82720 */
[----:B------:R-:W-:-:S06]  /*0490*/  UP2UR UR4, UPR, URZ, 0x10 ;  /* 0x00000010ff047883 */ /* 0x000fcc0008000000 */
[----:B------:R-:W-:Y:S01]  /*04a0*/  MOV R60, UR4 ;  /* 0x00000004003c7c02 */ /* 0x000fe20008000f00 */
[----:B------:R-:W-:Y:S06]  /*04b0*/  BRA.U !UP4, `(.L_x_8) ;  /* 0x000000010c207547 */ /* 0x000fec000b800000 */
[----:B------:R-:W-:Y:S01]  /*04c0*/  UISETP.NE.U32.AND UP2, UPT, UR8, URZ, UPT ;  /* 0x000000ff0800728c */ /* 0x000fe2000bf45070 */
[----:B-----5:R-:W-:Y:S01]  /*04d0*/  FSETP.NEU.AND P0, PT, R27, RZ, PT ;  /* 0x000000ff1b00720b */ /* 0x020fe20003f0d000 */
[----:B------:R-:W-:Y:S02]  /*04e0*/  USEL UR4, URZ, 0xffffffff, UP1 ;  /* 0xffffffffff047887 */ /* 0x000fe40008800000 */
[----:B------:R-:W-:-:S10]  /*04f0*/  UISETP.NE.AND.EX UP2, UPT, UR9, URZ, UPT, UP2 ;  /* 0x000000ff0900728c */ /* 0x000fd4000bf45320 */
[----:B------:R-:W-:Y:S01]  /*0500*/  VOTEU.ANY UP0, P0 ;  /* 0x0000000000ff7886 */ /* 0x000fe20000000100 */
[----:B------:R-:W-:-:S04]  /*0510*/  @!UP2 USEL UR4, URZ, 0xffffffff, UP0 ;  /* 0xffffffffff04a887 */ /* 0x000fc80008000000 */
[----:B------:R-:W-:-:S04]  /*0520*/  ULOP3.LUT UR4, UR4, 0x1, URZ, 0xc0, !UPT ;  /* 0x0000000104047892 */ /* 0x000fc8000f8ec0ff */
[----:B------:R-:W-:-:S11]  /*0530*/  UISETP.NE.U32.AND UP3, UPT, UR4, 0x1, UPT ;  /* 0x000000010400788c */ /* 0x000fd6000bf65070 */
.L_x_8:
[----:B------:R-:W3:Y:S01]  /*0540*/  SHFL.IDX PT, R0, R57, RZ, 0x1f ;  /* 0x00001fff39007589 */ /* 0x000ee200000e0000 */
[----:B------:R-:W-:Y:S02]  /*0550*/  UISETP.NE.AND UP5, UPT, UR18, 0x2, UPT ;  /* 0x000000021200788c */ /* 0x000fe4000bfa5270 */
[----:B------:R-:W-:Y:S02]  /*0560*/  UISETP.NE.AND UP0, UPT, UR18, 0x2, UPT ;  /* 0x000000021200788c */ /* 0x000fe4000bf05270 */
[----:B------:R-:W-:Y:S02]  /*0570*/  UISETP.NE.OR UP2, UPT, UR38, URZ, UP5 ;  /* 0x000000ff2600728c */ /* 0x000fe4000af45670 */
[----:B------:R-:W-:-:S04]  /*0580*/  USEL UR55, URZ, 0x1, UP0 ;  /* 0x00000001ff377887 */ /* 0x000fc80008000000 */
[----:B------:R-:W-:Y:S02]  /*0590*/  PLOP3.LUT P3, PT, P1, PT, UP2, 0xae, 0xea ;  /* 0x0000000000ea781c */ /* 0x000fe40000f6f52e */
[----:B---3--:R-:W-:-:S13]  /*05a0*/  ISETP.NE.AND P0, PT, R0, RZ, PT ;  /* 0x000000ff0000720c */ /* 0x008fda0003f05270 */
[----:B------:R-:W-:Y:S05]  /*05b0*/  @P0 BRA `(.L_x_9) ;  /* 0x0000000000b40947 */ /* 0x000fea0003800000 */
[----:B------:R-:W-:Y:S01]  /*05c0*/  ELECT P0, URZ, PT ;  /* 0x0000000000ff782f */ /* 0x000fe20003800000 */
[----:B------:R-:W-:-:S12]  /*05d0*/  BSSY.RECONVERGENT B0, `(.L_x_9) ;  /* 0x000002b000007945 */ /* 0x000fd80003800200 */
[----:B------:R-:W-:Y:S05]  /*05e0*/  @!P0 BRA `(.L_x_10) ;  /* 0x0000000000a48947 */ /* 0x000fea0003800000 */
[----:B------:R-:W3:Y:S01]  /*05f0*/  S2UR UR5, SR_CgaCtaId ;  /* 0x00000000000579c3 */ /* 0x000ee20000008800 */
[----:B------:R-:W-:Y:S01]  /*0600*/  UMOV UR4, 0x400 ;  /* 0x0000040000047882 */ /* 0x000fe20000000000 */
[----:B------:R-:W-:Y:S02]  /*0610*/  UMOV UR6, 0x1 ;  /* 0x0000000100067882 */ /* 0x000fe40000000000 */
[----:B------:R-:W-:-:S04]  /*0620*/  UIADD3 UR6, UPT, UPT, -UR6, 0x100000, URZ ;  /* 0x0010000006067890 */ /* 0x000fc8000fffe1ff */
[----:B------:R-:W-:Y:S02]  /*0630*/  USHF.L.U32 UR7, UR6, 0xb, URZ ;  /* 0x0000000b06077899 */ /* 0x000fe400080006ff */
[----:B------:R-:W-:Y:S02]  /*0640*/  USHF.L.U32 UR6, UR6, 0x1, URZ ;  /* 0x0000000106067899 */ /* 0x000fe400080006ff */
[----:B---3--:R-:W-:Y:S01]  /*0650*/  ULEA UR4, UR5, UR4, 0x18 ;  /* 0x0000000405047291 */ /* 0x008fe2000f8ec0ff */
[----:B------:R-:W3:Y:S11]  /*0660*/  FENCE.VIEW.ASYNC.S ;  /* 0x00000000000073c6 */ /* 0x000ef60000000000 */
[----:B---3--:R3:W4:Y:S01]  /*0670*/  SYNCS.EXCH.64 URZ, [UR4], UR6 ;  /* 0x0000000604ff75b2 */ /* 0x0087220008000100 */
[----:B------:R3:W1:Y:S01]  /*0680*/  SYNCS.EXCH.64 URZ, [UR4+0x80], UR6 ;  /* 0x0000800604ff75b2 */ /* 0x0006620008000100 */
        /* <DEDUP_REMOVED lines=29> */
[----:B------:R3:W1:Y:S02]  /*0860*/  SYNCS.EXCH.64 URZ, [UR4+0xf8], UR6 ;  /* 0x0000f80604ff75b2 */ /* 0x0006640008000100 */
[----:B---34-:R-:W-:Y:S01]  /*0870*/  NOP ;  /* 0x0000000000007918 */ /* 0x018fe20000000000 */
.L_x_10:
[----:B------:R-:W-:Y:S05]  /*0880*/  BSYNC.RECONVERGENT B0 ;  /* 0x0000000000007941 */ /* 0x000fea0003800200 */
.L_x_9:
[----:B------:R-:W3:Y:S01]  /*0890*/  SHFL.IDX PT, R0, R57, RZ, 0x1f ;  /* 0x00001fff39007589 */ /* 0x000ee200000e0000 */
[----:B------:R-:W-:Y:S01]  /*08a0*/  NOP ;  /* 0x0000000000007918 */ /* 0x000fe20000000000 */
[----:B---3--:R-:W-:-:S13]  /*08b0*/  ISETP.NE.AND P0, PT, R0, 0x1, PT ;  /* 0x000000010000780c */ /* 0x008fda0003f05270 */
[----:B------:R-:W-:Y:S05]  /*08c0*/  @P0 BRA `(.L_x_11) ;  /* 0x0000000000500947 */ /* 0x000fea0003800000 */
[----:B------:R-:W3:Y:S01]  /*08d0*/  S2UR UR5, SR_CgaCtaId ;  /* 0x00000000000579c3 */ /* 0x000ee20000008800 */
[----:B------:R-:W-:Y:S01]  /*08e0*/  UMOV UR4, 0x400 ;  /* 0x0000040000047882 */ /* 0x000fe20000000000 */
[----:B------:R-:W-:Y:S01]  /*08f0*/  UMOV UR8, 0x20 ;  /* 0x0000002000087882 */ /* 0x000fe20000000000 */
[----:B------:R-:W-:Y:S01]  /*0900*/  UMOV UR6, 0x80 ;  /* 0x0000008000067882 */ /* 0x000fe20000000000 */
[----:B------:R-:W-:-:S04]  /*0910*/  UIADD3 UR8, UPT, UPT, -UR8, 0x100000, URZ ;  /* 0x0010000008087890 */ /* 0x000fc8000fffe1ff */
[----:B------:R-:W-:Y:S02]  /*0920*/  USHF.L.U32 UR9, UR8, 0xb, URZ ;  /* 0x0000000b08097899 */ /* 0x000fe400080006ff */
[----:B------:R-:W-:Y:S02]  /*0930*/  USHF.L.U32 UR8, UR8, 0x1, URZ ;  /* 0x0000000108087899 */ /* 0x000fe400080006ff */
[----:B------:R-:W-:-:S04]  /*0940*/  UIADD3 UR6, UPT, UPT, -UR6, 0x100000, URZ ;  /* 0x0010000006067890 */ /* 0x000fc8000fffe1ff */
[----:B------:R-:W-:Y:S02]  /*0950*/  USHF.L.U32 UR7, UR6, 0xb, URZ ;  /* 0x0000000b06077899 */ /* 0x000fe400080006ff */
[----:B------:R-:W-:Y:S01]  /*0960*/  USHF.L.U32 UR6, UR6, 0x1, URZ ;  /* 0x0000000106067899 */ /* 0x000fe200080006ff */
[----:B------:R-:W-:Y:S01]  /*0970*/  ELECT P0, URZ, PT ;  /* 0x0000000000ff782f */ /* 0x000fe20003800000 */
[----:B---3--:R-:W-:Y:S01]  /*0980*/  ULEA UR4, UR5, UR4, 0x18 ;  /* 0x0000000405047291 */ /* 0x008fe2000f8ec0ff */
[----:B------:R-:W3:Y:S11]  /*0990*/  FENCE.VIEW.ASYNC.S ;  /* 0x00000000000073c6 */ /* 0x000ef60000000000 */
[----:B---3--:R3:W4:Y:S01]  /*09a0*/  SYNCS.EXCH.64 URZ, [UR4+0x100], UR8 ;  /* 0x0001000804ff75b2 */ /* 0x0087220008000100 */
[----:B------:R3:W1:Y:S01]  /*09b0*/  SYNCS.EXCH.64 URZ, [UR4+0x118], UR6 ;  /* 0x0001180604ff75b2 */ /* 0x0006620008000100 */
[----:B------:R3:W1:Y:S01]  /*09c0*/  SYNCS.EXCH.64 URZ, [UR4+0x108], UR8 ;  /* 0x0001080804ff75b2 */ /* 0x0006620008000100 */
[----:B------:R3:W1:Y:S01]  /*09d0*/  SYNCS.EXCH.64 URZ, [UR4+0x120], UR6 ;  /* 0x0001200604ff75b2 */ /* 0x0006620008000100 */
[----:B------:R3:W1:Y:S01]  /*09e0*/  SYNCS.EXCH.64 URZ, [UR4+0x110], UR8 ;  /* 0x0001100804ff75b2 */ /* 0x0006620008000100 */
[----:B------:R3:W1:Y:S01]  /*09f0*/  SYNCS.EXCH.64 URZ, [UR4+0x128], UR6 ;  /* 0x0001280604ff75b2 */ /* 0x0006620008000100 */
[----:B------:R-:W-:Y:S01]  /*0a00*/  NOP ;  /* 0x0000000000007918 */ /* 0x000fe20000000000 */
.L_x_11:
[----:B------:R-:W2:Y:S01]  /*0a10*/  SHFL.IDX PT, R0, R57, RZ, 0x1f ;  /* 0x00001fff39007589 */ /* 0x000ea200000e0000 */
[----:B------:R-:W-:Y:S01]  /*0a20*/  NOP ;  /* 0x0000000000007918 */ /* 0x000fe20000000000 */
[----:B--2---:R-:W-:-:S13]  /*0a30*/  ISETP.NE.AND P0, PT, R0, 0x3, PT ;  /* 0x000000030000780c */ /* 0x004fda0003f05270 */
[----:B------:R-:W-:Y:S05]  /*0a40*/  @P0 BRA `(.L_x_12) ;  /* 0x0000000000300947 */ /* 0x000fea0003800000 */
[----:B------:R-:W2:Y:S01]  /*0a50*/  S2UR UR5, SR_CgaCtaId ;  /* 0x00000000000579c3 */ /* 0x000ea20000008800 */
[----:B---3--:R-:W-:Y:S01]  /*0a60*/  UMOV UR4, 0x400 ;  /* 0x0000040000047882 */ /* 0x008fe20000000000 */
[----:B------:R-:W-:Y:S01]  /*0a70*/  UMOV UR6, 0x20 ;  /* 0x0000002000067882 */ /* 0x000fe20000000000 */
[----:B------:R-:W-:Y:S01]  /*0a80*/  ELECT P0, URZ, PT ;  /* 0x0000000000ff782f */ /* 0x000fe20003800000 */
[----:B------:R-:W-:-:S04]  /*0a90*/  UIADD3 UR6, UPT, UPT, -UR6, 0x100000, URZ ;  /* 0x0010000006067890 */ /* 0x000fc8000fffe1ff */
[----:B------:R-:W-:Y:S02]  /*0aa0*/  USHF.L.U32 UR7, UR6, 0xb, URZ ;  /* 0x0000000b06077899 */ /* 0x000fe400080006ff */
[----:B------:R-:W-:Y:S02]  /*0ab0*/  USHF.L.U32 UR6, UR6, 0x1, URZ ;  /* 0x0000000106067899 */ /* 0x000fe400080006ff */
[----:B--2---:R-:W-:Y:S01]  /*0ac0*/  ULEA UR4, UR5, UR4, 0x18 ;  /* 0x0000000405047291 */ /* 0x004fe2000f8ec0ff */
[----:B------:R-:W2:Y:S11]  /*0ad0*/  FENCE.VIEW.ASYNC.S ;  /* 0x00000000000073c6 */ /* 0x000eb60000000000 */
[----:B--2---:R2:W3:Y:S01]  /*0ae0*/  SYNCS.EXCH.64 URZ, [UR4+0x130], UR6 ;  /* 0x0001300604ff75b2 */ /* 0x0044e20008000100 */
[----:B------:R2:W1:Y:S01]  /*0af0*/  SYNCS.EXCH.64 URZ, [UR4+0x138], UR6 ;  /* 0x0001380604ff75b2 */ /* 0x0004620008000100 */
[----:B------:R-:W-:Y:S01]  /*0b00*/  NOP ;  /* 0x0000000000007918 */ /* 0x000fe20000000000 */
.L_x_12:
[----:B------:R-:W4:Y:S01]  /*0b10*/  SHFL.IDX PT, R0, R57, RZ, 0x1f ;  /* 0x00001fff39007589 */ /* 0x000f2200000e0000 */
[----:B------:R-:W-:Y:S01]  /*0b20*/  NOP ;  /* 0x0000000000007918 */ /* 0x000fe20000000000 */
[----:B----4-:R-:W-:-:S13]  /*0b30*/  ISETP.NE.AND P0, PT, R0, 0x4, PT ;  /* 0x000000040000780c */ /* 0x010fda0003f05270 */
[----:B------:R-:W-:Y:S05]  /*0b40*/  @P0 BRA `(.L_x_13) ;  /* 0x0000000000440947 */ /* 0x000fea0003800000 */
[----:B------:R-:W4:Y:S01]  /*0b50*/  S2UR UR5, SR_CgaCtaId ;  /* 0x00000000000579c3 */ /* 0x000f220000008800 */
[----:B--23--:R-:W-:Y:S01]  /*0b60*/  UMOV UR4, 0x1e0 ;  /* 0x000001e000047882 */ /* 0x00cfe20000000000 */
[----:B------:R-:W-:Y:S01]  /*0b70*/  UMOV UR6, 0x400 ;  /* 0x0000040000067882 */ /* 0x000fe20000000000 */
[----:B------:R-:W-:Y:S01]  /*0b80*/  USEL UR4, UR4, 0x1a0, UP3 ;  /* 0x000001a004047887 */ /* 0x000fe20009800000 */
[----:B------:R-:W-:Y:S01]  /*0b90*/  UMOV UR8, 0x1 ;  /* 0x0000000100087882 */ /* 0x000fe20000000000 */
[----:B------:R-:W-:Y:S01]  /*0ba0*/  ELECT P0, URZ, PT ;  /* 0x0000000000ff782f */ /* 0x000fe20003800000 */
[----:B------:R-:W-:-:S04]  /*0bb0*/  UIADD3 UR8, UPT, UPT, -UR8, 0x100000, URZ ;  /* 0x0010000008087890 */ /* 0x000fc8000fffe1ff */
[----:B------:R-:W-:Y:S02]  /*0bc0*/  USHF.L.U32 UR9, UR8, 0xb, URZ ;  /* 0x0000000b08097899 */ /* 0x000fe400080006ff */
[----:B------:R-:W-:Y:S02]  /*0bd0*/  USHF.L.U32 UR8, UR8, 0x1, URZ ;  /* 0x0000000108087899 */ /* 0x000fe400080006ff */
[----:B----4-:R-:W-:Y:S02]  /*0be0*/  ULEA UR6, UR5, UR6, 0x18 ;  /* 0x0000000605067291 */ /* 0x010fe4000f8ec0ff */
[----:B------:R-:W-:-:S04]  /*0bf0*/  UIADD3 UR4, UPT, UPT, -UR4, 0x100000, URZ ;  /* 0x0010000004047890 */ /* 0x000fc8000fffe1ff */
[----:B------:R-:W-:Y:S02]  /*0c00*/  USHF.L.U32 UR5, UR4, 0xb, URZ ;  /* 0x0000000b04057899 */ /* 0x000fe400080006ff */
[----:B------:R-:W-:Y:S01]  /*0c10*/  USHF.L.U32 UR4, UR4, 0x1, URZ ;  /* 0x0000000104047899 */ /* 0x000fe200080006ff */
[----:B------:R-:W2:Y:S03]  /*0c20*/  FENCE.VIEW.ASYNC.S ;  /* 0x00000000000073c6 */ /* 0x000ea60000000000 */
[----:B--2---:R4:W2:Y:S08]  /*0c30*/  SYNCS.EXCH.64 URZ, [UR6+0x140], UR8 ;  /* 0x0001400806ff75b2 */ /* 0x0048b00008000100 */
[----:B------:R4:W3:Y:S02]  /*0c40*/  SYNCS.EXCH.64 URZ, [UR6+0x148], UR4 ;  /* 0x0001480406ff75b2 */ /* 0x0008e40008000100 */
[----:B----4-:R-:W-:Y:S01]  /*0c50*/  NOP ;  /* 0x0000000000007918 */ /* 0x010fe20000000000 */
.L_x_13:
[----:B------:R-:W4:Y:S01]  /*0c60*/  SHFL.IDX PT, R0, R57, RZ, 0x1f ;  /* 0x00001fff39007589 */ /* 0x000f2200000e0000 */
[----:B------:R-:W-:Y:S01]  /*0c70*/  ISETP.NE.OR P1, PT, RZ, UR18, !P1 ;  /* 0x00000012ff007c0c */ /* 0x000fe2000cf25670 */
[----:B------:R-:W-:Y:S01]  /*0c80*/  NOP ;  /* 0x0000000000007918 */ /* 0x000fe20000000000 */
[----:B----4-:R-:W-:-:S13]  /*0c90*/  ISETP.NE.AND P0, PT, R0, 0x5, PT ;  /* 0x000000050000780c */ /* 0x010fda0003f05270 */
[----:B------:R-:W-:Y:S05]  /*0ca0*/  @P0 BRA `(.L_x_14) ;  /* 0x0000000000480947 */ /* 0x000fea0003800000 */
[----:B------:R-:W4:Y:S01]  /*0cb0*/  S2UR UR5, SR_CgaCtaId ;  /* 0x00000000000579c3 */ /* 0x000f220000008800 */
[----:B--23--:R-:W-:Y:S01]  /*0cc0*/  UMOV UR4, 0x400 ;  /* 0x0000040000047882 */ /* 0x00cfe20000000000 */
        /* <DEDUP_REMOVED lines=9> */
[----:B----4-:R-:W-:Y:S01]  /*0d60*/  ULEA UR4, UR5, UR4, 0x18 ;  /* 0x0000000405047291 */ /* 0x010fe2000f8ec0ff */
[----:B------:R-:W2:Y:S11]  /*0d70*/  FENCE.VIEW.ASYNC.S ;  /* 0x00000000000073c6 */ /* 0x000eb60000000000 */
[----:B--2---:R4:W2:Y:S01]  /*0d80*/  SYNCS.EXCH.64 URZ, [UR4+0x150], UR6 ;  /* 0x0001500604ff75b2 */ /* 0x0048a20008000100 */
[----:B------:R4:W3:Y:S01]  /*0d90*/  SYNCS.EXCH.64 URZ, [UR4+0x160], UR8 ;  /* 0x0001600804ff75b2 */ /* 0x0008e20008000100 */
[----:B------:R4:W1:Y:S01]  /*0da0*/  SYNCS.EXCH.64 URZ, [UR4+0x158], UR6 ;  /* 0x0001580604ff75b2 */ /* 0x0008620008000100 */
[----:B------:R4:W1:Y:S02]  /*0db0*/  SYNCS.EXCH.64 URZ, [UR4+0x168], UR8 ;  /* 0x0001680804ff75b2 */ /* 0x0008640008000100 */
[----:B----4-:R-:W-:Y:S01]  /*0dc0*/  NOP ;  /* 0x0000000000007918 */ /* 0x010fe20000000000 */
.L_x_14:
[----:B--23--:R-:W2:Y:S01]  /*0dd0*/  S2UR UR7, SR_CgaCtaId ;  /* 0x00000000000779c3 */ /* 0x00cea20000008800 */
[----:B------:R-:W-:Y:S01]  /*0de0*/  VOTEU.ALL UP0, P1 ;  /* 0x0000000000ff7886 */ /* 0x000fe20000800000 */
[----:B------:R-:W-:Y:S01]  /*0df0*/  UMOV UR4, 0x20 ;  /* 0x0000002000047882 */ /* 0x000fe20000000000 */
[----:B------:R-:W-:Y:S01]  /*0e00*/  NOP ;  /* 0x0000000000007918 */ /* 0x000fe20000000000 */
[----:B-1----:R-:W-:Y:S01]  /*0e10*/  LOP3.LUT R3, R61, 0x1f, RZ, 0xc0, !PT ;  /* 0x0000001f3d037812 */ /* 0x002fe200078ec0ff */
[----:B------:R-:W-:Y:S01]  /*0e20*/  UISETP.NE.AND UP4, UPT, UR18, URZ, UPT ;  /* 0x000000ff1200728c */ /* 0x000fe2000bf85270 */
[----:B------:R-:W-:Y:S01]  /*0e30*/  @!UP0 UMOV UR6, 0x400 ;  /* 0x0000040000068882 */ /* 0x000fe20000000000 */
[----:B------:R-:W-:-:S04]  /*0e40*/  @!UP0 UIADD3 UR4, UPT, UPT, -UR4, 0x100000, URZ ;  /* 0x0010000004048890 */ /* 0x000fc8000fffe1ff */
[----:B------:R-:W-:Y:S02]  /*0e50*/  @!UP0 USHF.L.U32 UR5, UR4, 0xb, URZ ;  /* 0x0000000b04058899 */ /* 0x000fe400080006ff */
[----:B------:R-:W-:Y:S02]  /*0e60*/  @!UP0 USHF.L.U32 UR4, UR4, 0x1, URZ ;  /* 0x0000000104048899 */ /* 0x000fe400080006ff */
[----:B--2---:R-:W-:Y:S01]  /*0e70*/  @!UP0 ULEA UR6, UR7, UR6, 0x18 ;  /* 0x0000000607068291 */ /* 0x004fe2000f8ec0ff */
[----:B------:R-:W1:Y:S01]  /*0e80*/  LDCU UR7, c[0x0][0x36c] ;  /* 0x00006d80ff0777ac */ /* 0x000e620008000800 */
[----:B------:R-:W-:Y:S01]  /*0e90*/  VOTEU.ALL UP0, P1 ;  /* 0x0000000000ff7886 */ /* 0x000fe20000800000 */
[----:B------:R-:W2:Y:S09]  /*0ea0*/  FENCE.VIEW.ASYNC.S ;  /* 0x00000000000073c6 */ /* 0x000eb20000000000 */
[----:B--2---:R2:W3:Y:S01]  /*0eb0*/  @!UP0 SYNCS.EXCH.64 URZ, [UR6+0x170], UR4 ;  /* 0x0001700406ff85b2 */ /* 0x0044e20008000100 */
[----:B-1----:R-:W-:-:S09]  /*0ec0*/  UISETP.EQ.U32.AND UP6, UPT, UR7, 0x1, UPT ;  /* 0x000000010700788c */ /* 0x002fd2000bfc2070 */
[----:B--2---:R-:W-:Y:S05]  /*0ed0*/  BRA.U !UP6, `(.L_x_15) ;  /* 0x000000010e087547 */ /* 0x004fea000b800000 */
[----:B---3--:R-:W-:Y:S01]  /*0ee0*/  UCGABAR_ARV ;  /* 0x00000000000079c7 */ /* 0x008fe20008000000 */
[----:B------:R-:W-:Y:S05]  /*0ef0*/  BRA `(.L_x_16) ;  /* 0x0000000000047947 */ /* 0x000fea0003800000 */
.L_x_15:
[----:B---3--:R-:W-:Y:S01]  /*0f00*/  NOP ;  /* 0x0000000000007918 */ /* 0x008fe20000000000 */
.L_x_16:
[----:B------:R-:W1:Y:S01]  /*0f10*/  S2UR UR22, SR_CTAID.X ;  /* 0x00000000001679c3 */ /* 0x000e620000002500 */
[----:B------:R-:W-:-:S05]  /*0f20*/  CS2R.32 R59, SR_CgaSize ;  /* 0x00000000003b7805 */ /* 0x000fca0000008a00 */
[----:B------:R-:W-:-:S05]  /*0f30*/  IMAD R59, R59, -0xa0, RZ ;  /* 0xffffff603b3b7824 */ /* 0x000fca00078e02ff */
[----:B------:R-:W-:-:S14]  /*0f40*/  R2UR UR5, R59 ;  /* 0x000000003b0572ca */ /* 0x000fdc00000e0000 */
[----:B------:R-:W2:Y:S01]  /*0f50*/  LDCU UR5, c[0x0][UR5+0x2b0] ;  /* 0x00005600050577ac */ /* 0x000ea20008000800 */
[----:B------:R-:W-:-:S05]  /*0f60*/  CS2R.32 R59, SR_CgaSize ;  /* 0x00000000003b7805 */ /* 0x000fca0000008a00 */
[----:B------:R-:W-:-:S05]  /*0f70*/  IMAD R59, R59, -0xa0, RZ ;  /* 0xffffff603b3b7824 */ /* 0x000fca00078e02ff */
[----:B------:R-:W-:-:S14]  /*0f80*/  R2UR UR4, R59 ;  /* 0x000000003b0472ca */ /* 0x000fdc00000e0000 */
[----:B------:R-:W3:Y:S01]  /*0f90*/  LDCU UR4, c[0x0][UR4+0x2b4] ;  /* 0x00005680040477ac */ /* 0x000ee20008000800 */
[----:B------:R-:W4:Y:S01]  /*0fa0*/  S2UR UR19, SR_CTAID.Y ;  /* 0x00000000001379c3 */ /* 0x000f220000002600 */
[----:B------:R-:W-:-:S05]  /*0fb0*/  CS2R.32 R59, SR_CgaSize ;  /* 0x00000000003b7805 */ /* 0x000fca0000008a00 */
[----:B------:R-:W-:-:S05]  /*0fc0*/  IMAD R59, R59, -0xa0, RZ ;  /* 0xffffff603b3b7824 */ /* 0x000fca00078e02ff */
[----:B------:R-:W-:-:S14]  /*0fd0*/  R2UR UR7, R59 ;  /* 0x000000003b0772ca */ /* 0x000fdc00000e0000 */
[----:B------:R-:W3:Y:S01]  /*0fe0*/  LDCU UR7, c[0x0][UR7+0x2a0] ;  /* 0x00005400070777ac */ /* 0x000ee20008000800 */
[----:B------:R-:W-:-:S05]  /*0ff0*/  CS2R.32 R59, SR_CgaSize ;  /* 0x00000000003b7805 */ /* 0x000fca0000008a00 */
[----:B------:R-:W-:-:S05]  /*1000*/  IMAD R59, R59, -0xa0, RZ ;  /* 0xffffff603b3b7824 */ /* 0x000fca00078e02ff */
[----:B------:R-:W-:-:S14]  /*1010*/  R2UR UR8, R59 ;  /* 0x000000003b0872ca */ /* 0x000fdc00000e0000 */
[----:B------:R-:W3:Y:S01]  /*1020*/  LDCU UR8, c[0x0][UR8+0x2a4] ;  /* 0x00005480080877ac */ /* 0x000ee20008000800 */
[----:B------:R-:W3:Y:S01]  /*1030*/  LDCU UR20, c[0x0][0xc24] ;  /* 0x00018480ff1477ac */ /* 0x000ee20008000800 */
[----:B------:R-:W3:Y:S01]  /*1040*/  LDCU UR39, c[0x0][0xc24] ;  /* 0x00018480ff2777ac */ /* 0x000ee20008000800 */
[----:B-1----:R-:W-:Y:S01]  /*1050*/  I2FP.F32.U32 R2, UR22 ;  /* 0x0000001600027c45 */ /* 0x002fe20008201000 */
[----:B------:R-:W1:Y:S04]  /*1060*/  LDCU UR24, c[0x0][0xc30] ;  /* 0x00018600ff1877ac */ /* 0x000e680008000800 */
[----:B--2---:R-:W-:Y:S01]  /*1070*/  FMUL R2, R2, UR5 ;  /* 0x0000000502027c20 */ /* 0x004fe20008400000 */
[----:B----4-:R-:W-:-:S05]  /*1080*/  I2FP.F32.U32 R0, UR19 ;  /* 0x0000001300007c45 */ /* 0x010fca0008201000 */
[----:B------:R-:W2:Y:S01]  /*1090*/  F2I.U32.TRUNC.NTZ R2, R2 ;  /* 0x0000000200027305 */ /* 0x000ea2000020f000 */
[----:B---3--:R-:W-:-:S07]  /*10a0*/  FMUL R0, R0, UR4 ;  /* 0x0000000400007c20 */ /* 0x008fce0008400000 */
[----:B------:R-:W3:Y:S01]  /*10b0*/  F2I.U32.TRUNC.NTZ R0, R0 ;  /* 0x0000000000007305 */ /* 0x000ee2000020f000 */
[----:B--2---:R-:W-:Y:S02]  /*10c0*/  R2UR UR4, R2 ;  /* 0x00000000020472ca */ /* 0x004fe400000e0000 */
[----:B------:R-:W-:Y:S02]  /*10d0*/  PRMT R2, RZ, 0x7610, R2 ;  /* 0x00007610ff027816 */ /* 0x000fe40000000002 */
[----:B---3--:R-:W-:Y:S02]  /*10e0*/  R2UR UR6, R0 ;  /* 0x00000000000672ca */ /* 0x008fe400000e0000 */
[----:B------:R-:W-:-:S07]  /*10f0*/  PRMT R0, RZ, 0x7610, R0 ;  /* 0x00007610ff007816 */ /* 0x000fce0000000000 */
[----:B------:R-:W-:-:S04]  /*1100*/  UIADD3 UR5, UPT, UPT, -UR4, URZ, URZ ;  /* 0x000000ff04057290 */ /* 0x000fc8000fffe1ff */
[----:B------:R-:W-:Y:S02]  /*1110*/  UIMAD UR5, UR7, UR5, UR22 ;  /* 0x00000005070572a4 */ /* 0x000fe4000f8e0216 */
[----:B------:R-:W-:-:S04]  /*1120*/  UIADD3 UR4, UPT, UPT, -UR6, URZ, URZ ;  /* 0x000000ff06047290 */ /* 0x000fc8000fffe1ff */
[----:B------:R-:W-:Y:S01]  /*1130*/  IMAD.U32 R59, RZ, RZ, UR5 ;  /* 0x00000005ff3b7e24 */ /* 0x000fe2000f8e00ff */
[----:B------:R-:W-:-:S06]  /*1140*/  UIMAD UR4, UR8, UR4, UR19 ;  /* 0x00000004080472a4 */ /* 0x000fcc000f8e0213 */
[----:B------:R-:W-:Y:S01]  /*1150*/  IMAD.U32 R58, RZ, RZ, UR4 ;  /* 0x00000004ff3a7e24 */ /* 0x000fe2000f8e00ff */
[----:B-1----:R-:W-:Y:S06]  /*1160*/  BRA.U UP4, `(.L_x_17) ;  /* 0x0000000104307547 */ /* 0x002fec000b800000 */
[----:B------:R-:W-:Y:S01]  /*1170*/  R2UR UR5, R58 ;  /* 0x000000003a0572ca */ /* 0x000fe200000e0000 */
[----:B------:R-:W-:Y:S01]  /*1180*/  UMOV UR7, 0x3 ;  /* 0x0000000300077882 */ /* 0x000fe20000000000 */
[----:B------:R-:W-:-:S11]  /*1190*/  R2UR UR4, R59 ;  /* 0x000000003b0472ca */ /* 0x000fd600000e0000 */
[----:B------:R-:W-:-:S04]  /*11a0*/  UISETP.NE.AND UP0, UPT, UR5, URZ, UPT ;  /* 0x000000ff0500728c */ /* 0x000fc8000bf05270 */
[----:B------:R-:W-:Y:S02]  /*11b0*/  UISETP.LT.U32.OR UP0, UPT, UR4, 0x2, !UP0 ;  /* 0x000000020400788c */ /* 0x000fe4000c701470 */
[----:B------:R-:W-:Y:S02]  /*11c0*/  ULOP3.LUT UR4, UR4, 0xfffffffe, URZ, 0xc0, !UPT ;  /* 0xfffffffe04047892 */ /* 0x000fe4000f8ec0ff */
[----:B------:R-:W-:Y:S02]  /*11d0*/  USEL UR6, URZ, 0x1, !UP0 ;  /* 0x00000001ff067887 */ /* 0x000fe4000c000000 */
[----:B------:R-:W-:Y:S02]  /*11e0*/  USEL UR5, URZ, 0x2, !UP0 ;  /* 0x00000002ff057887 */ /* 0x000fe4000c000000 */
[----:B------:R-:W-:Y:S02]  /*11f0*/  USHF.L.U32 UR4, UR7, UR4, URZ ;  /* 0x0000000407047299 */ /* 0x000fe400080006ff */
[----:B------:R-:W-:-:S04]  /*1200*/  UIADD3 UR5, UPT, UPT, UR6, UR5, URZ ;  /* 0x0000000506057290 */ /* 0x000fc8000fffe0ff */
[----:B------:R-:W-:Y:S02]  /*1210*/  IMAD.U32 R0, RZ, RZ, UR4 ;  /* 0x00000004ff007e24 */ /* 0x000fe4000f8e00ff */
[----:B------:R-:W-:-:S07]  /*1220*/  IMAD.U32 R2, RZ, RZ, UR5 ;  /* 0x00000005ff027e24 */ /* 0x000fce000f8e00ff */
.L_x_17:
[----:B------:R-:W1:Y:S01]  /*1230*/  S2UR UR45, SR_CTAID.Z ;  /* 0x00000000002d79c3 */ /* 0x000e620000002700 */
[----:B------:R-:W-:Y:S01]  /*1240*/  UISETP.GE.AND UP0, UPT, UR20, 0x1, UPT ;  /* 0x000000011400788c */ /* 0x000fe2000bf06270 */
[----:B------:R-:W-:-:S08]  /*1250*/  UMOV UR44, UR22 ;  /* 0x00000016002c7c82 */ /* 0x000fd00008000000 */
[----:B------:R-:W-:Y:S05]  /*1260*/  BRA.U !UP0, `(.L_x_18) ;  /* 0x0000000108d47547 */ /* 0x000fea000b800000 */
[----:B------:R-:W2:Y:S01]  /*1270*/  LDCU.128 UR12, c[0x0][0xc10] ;  /* 0x00018200ff0c77ac */ /* 0x000ea20008000c00 */
[----:B------:R-:W3:Y:S01]  /*1280*/  LDCU UR21, c[0x0][0xc0c] ;  /* 0x00018180ff1577ac */ /* 0x000ee20008000800 */
[----:B------:R-:W4:Y:S01]  /*1290*/  LDCU UR6, c[0x0][0x370] ;  /* 0x00006e00ff0677ac */ /* 0x000f220008000800 */
[----:B------:R-:W1:Y:S01]  /*12a0*/  LDCU UR7, c[0x0][0x374] ;  /* 0x00006e80ff0777ac */ /* 0x000e620008000800 */
[----:B------:R-:W1:Y:S01]  /*12b0*/  LDCU UR23, c[0x0][0xc20] ;  /* 0x00018400ff1777ac */ /* 0x000e620008000800 */
[----:B--2---:R-:W-:Y:S02]  /*12c0*/  UIMAD.WIDE.U32 UR4, UR22, UR12, URZ ;  /* 0x0000000c160472a5 */ /* 0x004fe4000f8e00ff */
[----:B---3--:R-:W-:Y:S01]  /*12d0*/  UISETP.NE.AND UP0, UPT, UR21, 0x1, UPT ;  /* 0x000000011500788c */ /* 0x008fe2000bf05270 */
[----:B------:R-:W2:Y:S01]  /*12e0*/  LDCU.64 UR8, c[0x0][0xc28] ;  /* 0x00018500ff0877ac */ /* 0x000ea20008000a00 */
[----:B----4-:R-:W-:-:S03]  /*12f0*/  UIMAD.WIDE.U32 UR10, UR6, UR12, URZ ;  /* 0x0000000c060a72a5 */ /* 0x010fc6000f8e00ff */
[----:B------:R-:W-:Y:S01]  /*1300*/  UMOV UR4, UR5 ;  /* 0x0000000500047c82 */ /* 0x000fe20008000000 */
[----:B------:R-:W-:Y:S02]  /*1310*/  UISETP.NE.AND UP2, UPT, UR20, 0x1, UPT ;  /* 0x000000011400788c */ /* 0x000fe4000bf45270 */
[----:B------:R-:W-:Y:S01]  /*1320*/  USHF.R.U32.HI UR4, URZ, UR13, UR4 ;  /* 0x0000000dff047299 */ /* 0x000fe20008011604 */
[----:B------:R-:W-:Y:S01]  /*1330*/  UMOV UR10, UR11 ;  /* 0x0000000b000a7c82 */ /* 0x000fe20008000000 */
[----:B------:R-:W-:Y:S02]  /*1340*/  UIMAD.WIDE.U32 UR16, UR19, UR15, URZ ;  /* 0x0000000f131072a5 */ /* 0x000fe4000f8e00ff */
[----:B------:R-:W-:Y:S02]  /*1350*/  USEL UR5, UR22, UR4, !UP0 ;  /* 0x0000000416057287 */ /* 0x000fe4000c000000 */
[----:B------:R-:W-:Y:S02]  /*1360*/  @UP0 USHF.R.U32.HI UR6, URZ, UR13, UR10 ;  /* 0x0000000dff060299 */ /* 0x000fe4000801160a */
[----:B------:R-:W-:-:S02]  /*1370*/  UISETP.NE.AND UP0, UPT, UR14, 0x1, UPT ;  /* 0x000000010e00788c */ /* 0x000fc4000bf05270 */
[----:B-1----:R-:W-:Y:S02]  /*1380*/  UIMAD.WIDE.U32 UR10, UR7, UR15, URZ ;  /* 0x0000000f070a72a5 */ /* 0x002fe4000f8e00ff */
[----:B--2---:R-:W-:Y:S01]  /*1390*/  UIMAD.WIDE.U32 UR12, UR6, UR8, URZ ;  /* 0x00000008060c72a5 */ /* 0x004fe2000f8e00ff */
[----:B------:R-:W-:Y:S01]  /*13a0*/  UMOV UR4, UR17 ;  /* 0x0000001100047c82 */ /* 0x000fe20008000000 */
[----:B------:R-:W-:-:S03]  /*13b0*/  UIADD3 UR44, UPT, UPT, -UR5, URZ, URZ ;  /* 0x000000ff052c7290 */ /* 0x000fc6000fffe1ff */
[----:B------:R-:W-:Y:S01]  /*13c0*/  UMOV UR10, UR11 ;  /* 0x0000000b000a7c82 */ /* 0x000fe20008000000 */
[----:B------:R-:W-:Y:S02]  /*13d0*/  USHF.R.U32.HI UR4, URZ, UR23, UR4 ;  /* 0x00000017ff047299 */ /* 0x000fe40008011604 */
[----:B------:R-:W-:Y:S01]  /*13e0*/  @UP0 USHF.R.U32.HI UR7, URZ, UR23, UR10 ;  /* 0x00000017ff070299 */ /* 0x000fe2000801160a */
[----:B------:R-:W-:Y:S01]  /*13f0*/  UMOV UR12, UR13 ;  /* 0x0000000d000c7c82 */ /* 0x000fe20008000000 */
[----:B------:R-:W-:Y:S02]  /*1400*/  USEL UR4, UR19, UR4, !UP0 ;  /* 0x0000000413047287 */ /* 0x000fe4000c000000 */
[----:B------:R-:W-:Y:S02]  /*1410*/  UIMAD.WIDE.U32 UR10, UR7, UR8, URZ ;  /* 0x00000008070a72a5 */ /* 0x000fe4000f8e00ff */
[----:B------:R-:W-:Y:S02]  /*1420*/  @UP2 USHF.R.U32.HI UR6, URZ, UR9, UR12 ;  /* 0x00000009ff062299 */ /* 0x000fe4000801160c */
[----:B------:R-:W-:-:S02]  /*1430*/  UIMAD.WIDE.U32 UR12, UR4, UR8, URZ ;  /* 0x00000008040c72a5 */ /* 0x000fc4000f8e00ff */
[----:B------:R-:W-:Y:S01]  /*1440*/  UIMAD UR44, UR21, UR44, UR22 ;  /* 0x0000002c152c72a4 */ /* 0x000fe2000f8e0216 */
[----:B------:R-:W-:Y:S02]  /*1450*/  UMOV UR10, UR11 ;  /* 0x0000000b000a7c82 */ /* 0x000fe40008000000 */
[----:B------:R-:W-:Y:S02]  /*1460*/  @UP2 USHF.R.U32.HI UR7, URZ, UR9, UR10 ;  /* 0x00000009ff072299 */ /* 0x000fe4000801160a */
[----:B------:R-:W-:Y:S02]  /*1470*/  UIMAD UR10, UR6, UR20, URZ ;  /* 0x00000014060a72a4 */ /* 0x000fe4000f8e02ff */
[----:B------:R-:W-:-:S04]  /*1480*/  UIMAD UR7, UR7, UR20, URZ ;  /* 0x00000014070772a4 */ /* 0x000fc8000f8e02ff */
[----:B------:R-:W-:-:S03]  /*1490*/  UISETP.GE.AND UP0, UPT, UR4, UR7, UPT ;  /* 0x000000070400728c */ /* 0x000fc6000bf06270 */
[----:B------:R-:W-:Y:S01]  /*14a0*/  UMOV UR7, UR13 ;  /* 0x0000000d00077c82 */ /* 0x000fe20008000000 */
[----:B------:R-:W-:Y:S02]  /*14b0*/  UISETP.GE.OR UP0, UPT, UR5, UR10, UP0 ;  /* 0x0000000a0500728c */ /* 0x000fe40008706670 */
[----:B------:R-:W-:Y:S02]  /*14c0*/  UIMAD.WIDE.U32 UR10, UR5, UR8, URZ ;  /* 0x00000008050a72a5 */ /* 0x000fe4000f8e00ff */
[----:B------:R-:W-:Y:S02]  /*14d0*/  USHF.R.U32.HI UR7, URZ, UR9, UR7 ;  /* 0x00000009ff077299 */ /* 0x000fe40008011607 */
[----:B------:R-:W-:Y:S02]  /*14e0*/  UIADD3 UR10, UPT, UPT, -UR4, URZ, URZ ;  /* 0x000000ff040a7290 */ /* 0x000fe4000fffe1ff */
[----:B------:R-:W-:Y:S02]  /*14f0*/  USEL UR7, UR4, UR7, !UP2 ;  /* 0x0000000704077287 */ /* 0x000fe4000d000000 */
[----:B------:R-:W-:Y:S01]  /*1500*/  UIMAD UR10, UR14, UR10, UR19 ;  /* 0x0000000a0e0a72a4 */ /* 0x000fe2000f8e0213 */
[----:B------:R-:W-:-:S02]  /*1510*/  @!UP0 UMOV UR8, UR11 ;  /* 0x0000000b00088c82 */ /* 0x000fc40008000000 */
[----:B------:R-:W-:Y:S02]  /*1520*/  @!UP0 USHF.R.U32.HI UR8, URZ, UR9, UR8 ;  /* 0x00000009ff088299 */ /* 0x000fe40008011608 */
[----:B------:R-:W-:Y:S02]  /*1530*/  UIADD3 UR9, UPT, UPT, -UR7, URZ, URZ ;  /* 0x000000ff07097290 */ /* 0x000fe4000fffe1ff */
[----:B------:R-:W-:Y:S02]  /*1540*/  @!UP0 USEL UR8, UR5, UR8, !UP2 ;  /* 0x0000000805088287 */ /* 0x000fe4000d000000 */
[----:B------:R-:W-:Y:S02]  /*1550*/  UIMAD UR9, UR20, UR9, UR4 ;  /* 0x00000009140972a4 */ /* 0x000fe4000f8e0204 */
[----:B------:R-:W-:Y:S02]  /*1560*/  @!UP0 UIADD3 UR7, UPT, UPT, UR7, -UR8, URZ ;  /* 0x8000000807078290 */ /* 0x000fe4000fffe0ff */
[----:B------:R-:W-:-:S02]  /*1570*/  @!UP0 UIMAD UR6, UR9, UR6, UR8 ;  /* 0x00000006090682a4 */ /* 0x000fc4000f8e0208 */
[----:B------:R-:W-:-:S04]  /*1580*/  @!UP0 UIMAD UR4, UR7, UR20, UR5 ;  /* 0x00000014070482a4 */ /* 0x000fc8000f8e0205 */
[----:B------:R-:W-:Y:S01]  /*1590*/  UIMAD UR19, UR4, UR14, UR10 ;  /* 0x0000000e041372a4 */ /* 0x000fe2000f8e020a */
[----:B------:R-:W-:Y:S02]  /*15a0*/  @!UP0 UMOV UR5, UR6 ;  /* 0x0000000600058c82 */ /* 0x000fe40008000000 */
[----:B------:R-:W-:-:S12]  /*15b0*/  UIMAD UR44, UR5, UR21, UR44 ;  /* 0x00000015052c72a4 */ /* 0x000fd8000f8e022c */
.L_x_18:
[----:B------:R-:W-:-:S09]  /*15c0*/  UISETP.NE.AND UP0, UPT, UR24, 0x1, UPT ;  /* 0x000000011800788c */ /* 0x000fd2000bf05270 */
[----:B------:R-:W-:Y:S05]  /*15d0*/  BRA.U UP0, `(.L_x_19) ;  /* 0x0000000100407547 */ /* 0x000fea000b800000 */
[----:B------:R-:W2:Y:S01]  /*15e0*/  LDCU.128 UR8, c[0x0][0xc10] ;  /* 0x00018200ff0877ac */ /* 0x000ea20008000c00 */
[----:B------:R-:W3:Y:S01]  /*15f0*/  LDCU UR12, c[0x0][0xc0c] ;  /* 0x00018180ff0c77ac */ /* 0x000ee20008000800 */
[----:B------:R-:W4:Y:S01]  /*1600*/  LDCU UR13, c[0x0][0xc20] ;  /* 0x00018400ff0d77ac */ /* 0x000f220008000800 */
[----:B--2---:R-:W-:Y:S02]  /*1610*/  UIMAD.WIDE.U32 UR4, UR44, UR8, URZ ;  /* 0x000000082c0472a5 */ /* 0x004fe4000f8e00ff */
[----:B------:R-:W-:Y:S02]  /*1620*/  UIMAD.WIDE.U32 UR6, UR19, UR11, URZ ;  /* 0x0000000b130672a5 */ /* 0x000fe4000f8e00ff */
[----:B---3--:R-:W-:Y:S02]  /*1630*/  UISETP.NE.AND UP0, UPT, UR12, 0x1, UPT ;  /* 0x000000010c00788c */ /* 0x008fe4000bf05270 */
[----:B------:R-:W-:-:S03]  /*1640*/  USHF.R.U32.HI UR5, URZ, UR9, UR5 ;  /* 0x00000009ff057299 */ /* 0x000fc60008011605 */
[----:B------:R-:W-:Y:S01]  /*1650*/  UMOV UR4, UR7 ;  /* 0x0000000700047c82 */ /* 0x000fe20008000000 */
[----:B------:R-:W-:Y:S02]  /*1660*/  USEL UR5, UR44, UR5, !UP0 ;  /* 0x000000052c057287 */ /* 0x000fe4000c000000 */
[----:B------:R-:W-:Y:S02]  /*1670*/  UISETP.NE.AND UP0, UPT, UR10, 0x1, UPT ;  /* 0x000000010a00788c */ /* 0x000fe4000bf05270 */
[----:B----4-:R-:W-:-:S04]  /*1680*/  USHF.R.U32.HI UR4, URZ, UR13, UR4 ;  /* 0x0000000dff047299 */ /* 0x010fc80008011604 */
[----:B------:R-:W-:-:S04]  /*1690*/  USEL UR4, UR19, UR4, !UP0 ;  /* 0x0000000413047287 */ /* 0x000fc8000c000000 */
[----:B------:R-:W-:Y:S02]  /*16a0*/  UIADD3 UR6, UPT, UPT, -UR4, UR5, URZ ;  /* 0x0000000504067290 */ /* 0x000fe4000fffe1ff */
[----:B------:R-:W-:Y:S02]  /*16b0*/  UIADD3 UR4, UPT, UPT, UR4, -UR5, URZ ;  /* 0x8000000504047290 */ /* 0x000fe4000fffe0ff */
[----:B------:R-:W-:Y:S02]  /*16c0*/  UIMAD UR19, UR6, UR10, UR19 ;  /* 0x0000000a061372a4 */ /* 0x000fe4000f8e0213 */
[----:B------:R-:W-:-:S12]  /*16d0*/  UIMAD UR44, UR4, UR12, UR44 ;  /* 0x0000000c042c72a4 */ /* 0x000fd8000f8e022c */
.L_x_19:
[----:B------:R-:W-:Y:S05]  /*16e0*/  BRA.U !UP6, `(.L_x_20) ;  /* 0x000000010e0c7547 */ /* 0x000fea000b800000 */
[----:B------:R-:W-:Y:S01]  /*16f0*/  UCGABAR_WAIT ;  /* 0x0000000000007dc7 */ /* 0x000fe20008000000 */
[----:B------:R-:W-:Y:S01]  /*1700*/  CCTL.IVALL ;  /* 0x00000000ff00798f */ /* 0x000fe20002000000 */
[----:B------:R-:W-:Y:S05]  /*1710*/  BRA `(.L_x_21) ;  /* 0x0000000000047947 */ /* 0x000fea0003800000 */
.L_x_20:
[----:B------:R-:W-:Y:S06]  /*1720*/  BAR.SYNC.DEFER_BLOCKING 0x0 ;  /* 0x0000000000007b1d */ /* 0x000fec0000010000 */
.L_x_21:
[----:B------:R-:W-:Y:S05]  /*1730*/  BRA.U UP5, `(.L_x_22) ;  /* 0x0000002105607547 */ /* 0x000fea000b800000 */
[----:B------:R-:W2:Y:S01]  /*1740*/  LDCU UR5, c[0x0][0x388] ;  /* 0x00007100ff0577ac */ /* 0x000ea20008000800 */
[----:B------:R-:W-:Y:S01]  /*1750*/  PLOP3.LUT P1, PT, PT, PT, UP3, 0x80, 0x8 ;  /* 0x000000000008781c */ /* 0x000fe20003f2f038 */
[----:B------:R-:W-:Y:S01]  /*1760*/  IMAD.MOV.U32 R2, RZ, RZ, RZ ;  /* 0x000000ffff027224 */ /* 0x000fe200078e00ff */
[----:B------:R-:W-:Y:S01]  /*1770*/  ISETP.EQ.OR P2, PT, R3, RZ, P3 ;  /* 0x000000ff0300720c */ /* 0x000fe20001f42670 */
[----:B------:R-:W3:Y:S01]  /*1780*/  LDCU UR8, c[0x0][0x38c] ;  /* 0x00007180ff0877ac */ /* 0x000ee20008000800 */
[----:B------:R-:W-:Y:S01]  /*1790*/  PLOP3.LUT P1, PT, P1, PT, PT, 0x8, 0x80 ;  /* 0x000000000080781c */ /* 0x000fe20000f2e170 */
[----:B------:R-:W4:Y:S01]  /*17a0*/  LDCU.64 UR6, c[0x0][0x390] ;  /* 0x00007200ff0677ac */ /* 0x000f220008000a00 */
[----:B------:R-:W-:Y:S01]  /*17b0*/  UISETP.NE.AND UP1, UPT, UR18, URZ, UPT ;  /* 0x000000ff1200728c */ /* 0x000fe2000bf25270 */
[----:B------:R-:W1:Y:S01]  /*17c0*/  LDCU UR53, c[0x0][0x370] ;  /* 0x00006e00ff3577ac */ /* 0x000e620008000800 */
[----:B--2---:R-:W-:Y:S02]  /*17d0*/  UIADD3 UR5, UPT, UPT, UR5, 0x1f, URZ ;  /* 0x0000001f05057890 */ /* 0x004fe4000fffe0ff */
[----:B------:R-:W-:-:S02]  /*17e0*/  USEL UR38, UR55, 0x2, UP1 ;  /* 0x0000000237267887 */ /* 0x000fc40008800000 */
[----:B------:R-:W-:Y:S01]  /*17f0*/  USHF.R.S32.HI UR4, URZ, 0x1f, UR5 ;  /* 0x0000001fff047899 */ /* 0x000fe20008011405 */
[----:B------:R-:W2:Y:S03]  /*1800*/  LDCU.64 UR46, c[0x0][0x348] ;  /* 0x00006900ff2e77ac */ /* 0x000ea60008000a00 */
[----:B------:R-:W-:Y:S02]  /*1810*/  ULEA.HI UR4, UR4, UR5, URZ, 0x5 ;  /* 0x0000000504047291 */ /* 0x000fe4000f8f28ff */
[----:B------:R-:W-:Y:S02]  /*1820*/  USHF.L.U32 UR5, UR22, 0x5, URZ ;  /* 0x0000000516057899 */ /* 0x000fe400080006ff */
[----:B------:R-:W-:Y:S02]  /*1830*/  USHF.R.S32.HI UR4, URZ, 0x5, UR4 ;  /* 0x00000005ff047899 */ /* 0x000fe40008011404 */
[----:B------:R-:W-:-:S02]  /*1840*/  ULOP3.LUT UR56, UR5, 0x20, URZ, 0xc0, !UPT ;  /* 0x0000002005387892 */ /* 0x000fc4000f8ec0ff */
[----:B---3--:R-:W-:Y:S02]  /*1850*/  UIMAD UR4, UR4, UR8, URZ ;  /* 0x00000008040472a4 */ /* 0x008fe4000f8e02ff */
[----:B------:R-:W-:Y:S02]  /*1860*/  USHF.L.U32 UR57, UR22, 0x6, URZ ;  /* 0x0000000616397899 */ /* 0x000fe400080006ff */
[----:B----4-:R-:W-:Y:S01]  /*1870*/  UIMAD UR4, UR4, UR6, URZ ;  /* 0x00000006040472a4 */ /* 0x010fe2000f8e02ff */
[----:B------:R-:W3:Y:S03]  /*1880*/  LDCU UR52, c[0x0][0x374] ;  /* 0x00006e80ff3477ac */ /* 0x000ee60008000800 */
[----:B------:R-:W-:Y:S01]  /*1890*/  UIMAD UR54, UR4, UR7, URZ ;  /* 0x00000007043672a4 */ /* 0x000fe2000f8e02ff */
[----:B------:R-:W-:Y:S01]  /*18a0*/  UMOV UR27, 0x1 ;  /* 0x00000001001b7882 */ /* 0x000fe20000000000 */
[----:B------:R-:W-:-:S02]  /*18b0*/  UMOV UR31, URZ ;  /* 0x000000ff001f7c82 */ /* 0x000fc40008000000 */
[----:B------:R-:W-:Y:S02]  /*18c0*/  UISETP.NE.AND UP2, UPT, UR54, URZ, UPT ;  /* 0x000000ff3600728c */ /* 0x000fe4000bf45270 */
[----:B------:R-:W-:Y:S01]  /*18d0*/  UISETP.LT.U32.AND UP0, UPT, UR54, 0x10, UPT ;  /* 0x000000103600788c */ /* 0x000fe2000bf01070 */
[----:B------:R-:W-:Y:S01]  /*18e0*/  UMOV UR36, URZ ;  /* 0x000000ff00247c82 */ /* 0x000fe20008000000 */
[----:B------:R-:W-:Y:S02]  /*18f0*/  UMOV UR42, URZ ;  /* 0x000000ff002a7c82 */ /* 0x000fe40008000000 */
[----:B------:R-:W-:-:S04]  /*1900*/  USEL UR4, UR54, 0x10, UP0 ;  /* 0x0000001036047887 */ /* 0x000fc80008000000 */
[----:B------:R-:W-:Y:S02]  /*1910*/  UIADD3 UR5, UPT, UPT, UR4, -0x1, URZ ;  /* 0xffffffff04057890 */ /* 0x000fe4000fffe0ff */
[----:B------:R-:W-:Y:S02]  /*1920*/  @!UP2 UIADD3 UR5, UPT, UPT, UR4, URZ, URZ ;  /* 0x000000ff0405a290 */ /* 0x000fe4000fffe0ff */
[----:B------:R-:W-:Y:S02]  /*1930*/  UIADD3 UR51, UPT, UPT, UR54, -UR4, URZ ;  /* 0x8000000436337290 */ /* 0x000fe4000fffe0ff */
[----:B-123--:R-:W-:-:S12]  /*1940*/  UIADD3 UR55, UPT, UPT, UR5, 0x1, URZ ;  /* 0x0000000105377890 */ /* 0x00efd8000fffe0ff */
.L_x_40:
[----:B------:R-:W1:Y:S01]  /*1950*/  S2UR UR30, SR_CgaCtaId ;  /* 0x00000000001e79c3 */ /* 0x000e620000008800 */
[----:B------:R-:W-:Y:S01]  /*1960*/  UMOV UR4, 0x400 ;  /* 0x0000040000047882 */ /* 0x000fe20000000000 */
[----:B------:R-:W-:Y:S01]  /*1970*/  MOV R0, UR27 ;  /* 0x0000001b00007c02 */ /* 0x000fe20008000f00 */
[----:B------:R-:W-:Y:S02]  /*1980*/  UISETP.NE.AND UP0, UPT, UR54, URZ, UPT ;  /* 0x000000ff3600728c */ /* 0x000fe4000bf05270 */
[----:B------:R-:W-:Y:S01]  /*1990*/  ULEA UR18, UR19, UR56, 0x6 ;  /* 0x0000003813127291 */ /* 0x000fe2000f8e30ff */
[----:B------:R-:W-:Y:S01]  /*19a0*/  SHF.L.U32 R0, R0, 0x1f, RZ ;  /* 0x0000001f00007819 */ /* 0x000fe200000006ff */
[----:B------:R-:W-:Y:S01]  /*19b0*/  UMOV UR28, URZ ;  /* 0x000000ff001c7c82 */ /* 0x000fe20008000000 */
[----:B------:R-:W-:Y:S01]  /*19c0*/  UMOV UR22, URZ ;  /* 0x000000ff00167c82 */ /* 0x000fe20008000000 */
[----:B------:R-:W-:Y:S01]  /*19d0*/  UMOV UR21, URZ ;  /* 0x000000ff00157c82 */ /* 0x000fe20008000000 */
[----:B------:R-:W-:Y:S01]  /*19e0*/  UMOV UR20, URZ ;  /* 0x000000ff00147c82 */ /* 0x000fe20008000000 */
[----:B-1----:R-:W-:-:S04]  /*19f0*/  ULEA UR30, UR30, UR4, 0x18 ;  /* 0x000000041e1e7291 */ /* 0x002fc8000f8ec0ff */
[----:B------:R-:W-:-:S09]  /*1a00*/  ULEA UR4, UR31, UR30, 0x3 ;  /* 0x0000001e1f047291 */ /* 0x000fd2000f8e18ff */
[----:B------:R1:W2:Y:S01]  /*1a10*/  SYNCS.PHASECHK.TRANS64.TRYWAIT P0, [UR4+0x80], R0 ;  /* 0x00008000ff0075a7 */ /* 0x0002a20008001104 */
[----:B------:R-:W-:-:S04]  /*1a20*/  ULEA.HI UR4, UR44, UR44, URZ, 0x1 ;  /* 0x0000002c2c047291 */ /* 0x000fc8000f8f08ff */
[----:B------:R-:W-:-:S04]  /*1a30*/  USHF.L.U32 UR4, UR4, 0x6, URZ ;  /* 0x0000000604047899 */ /* 0x000fc800080006ff */
[----:B------:R-:W-:-:S04]  /*1a40*/  ULOP3.LUT UR4, UR4, 0xffffff80, URZ, 0xc0, !UPT ;  /* 0xffffff8004047892 */ /* 0x000fc8000f8ec0ff */
[----:B------:R-:W-:Y:S01]  /*1a50*/  ULOP3.LUT UR43, UR4, 0x40, UR57, 0xf8, !UPT ;  /* 0x00000040042b7892 */ /* 0x000fe2000f8ef839 */
[----:B------:R-:W-:Y:S11]  /*1a60*/  BRA.U !UP0, `(.L_x_23) ;  /* 0x0000000508ac7547 */ /* 0x000ff6000b800000 */
[----:B------:R-:W3:Y:S01]  /*1a70*/  LDCU.128 UR12, c[0x0][0x480] ;  /* 0x00009000ff0c77ac */ /* 0x000ee20008000c00 */
[----:B------:R-:W4:Y:S01]  /*1a80*/  LDCU.128 UR8, c[0x0][0x490] ;  /* 0x00009200ff0877ac */ /* 0x000f220008000c00 */
[----:B------:R-:W1:Y:S01]  /*1a90*/  LDCU.64 UR20, c[0x0][0x4c0] ;  /* 0x00009800ff1477ac */ /* 0x000e620008000a00 */
[----:B------:R-:W1:Y:S01]  /*1aa0*/  LDCU.64 UR16, c[0x0][0x4f0] ;  /* 0x00009e00ff1077ac */ /* 0x000e620008000a00 */
[----:B------:R-:W1:Y:S01]  /*1ab0*/  LDCU UR19, c[0x0][0x4c8] ;  /* 0x00009900ff1377ac */ /* 0x000e620008000800 */
[----:B---3--:R-:W-:Y:S02]  /*1ac0*/  UIMAD.WIDE.U32 UR4, UR43, UR13, URZ ;  /* 0x0000000d2b0472a5 */ /* 0x008fe4000f8e00ff */
[----:B------:R-:W-:Y:S02]  /*1ad0*/  UISETP.NE.AND UP0, UPT, UR12, 0x1, UPT ;  /* 0x000000010c00788c */ /* 0x000fe4000bf05270 */
[----:B------:R-:W-:Y:S01]  /*1ae0*/  USHF.R.U32.HI UR5, URZ, UR14, UR5 ;  /* 0x0000000eff057299 */ /* 0x000fe20008011605 */
[----:B------:R-:W3:Y:S03]  /*1af0*/  LDCU UR49, c[0x0][0x38c] ;  /* 0x00007180ff3177ac */ /* 0x000ee60008000800 */
[----:B------:R-:W-:-:S02]  /*1b00*/  USEL UR5, UR43, UR5, !UP0 ;  /* 0x000000052b057287 */ /* 0x000fc4000c000000 */
[----:B------:R-:W-:Y:S02]  /*1b10*/  UISETP.NE.AND UP0, UPT, UR15, 0x1, UPT ;  /* 0x000000010f00788c */ /* 0x000fe4000bf05270 */
[----:B----4-:R-:W-:Y:S01]  /*1b20*/  UIMAD.WIDE.U32 UR6, UR5, UR8, URZ ;  /* 0x00000008050672a5 */ /* 0x010fe2000f8e00ff */
[----:B------:R-:W4:Y:S01]  /*1b30*/  LDCU UR8, c[0x0][0x4a0] ;  /* 0x00009400ff0877ac */ /* 0x000f220008000800 */
[----:B------:R-:W1:Y:S05]  /*1b40*/  LDCU UR23, c[0x0][0x4cc] ;  /* 0x00009980ff1777ac */ /* 0x000e6a0008000800 */
[----:B------:R-:W-:Y:S01]  /*1b50*/  UMOV UR4, UR7 ;  /* 0x0000000700047c82 */ /* 0x000fe20008000000 */
[----:B------:R-:W1:Y:S01]  /*1b60*/  LDCU.64 UR40, c[0x0][0x390] ;  /* 0x00007200ff2877ac */ /* 0x000e620008000a00 */
[----:B------:R-:W-:Y:S01]  /*1b70*/  USHF.R.U32.HI UR4, URZ, UR9, UR4 ;  /* 0x00000009ff047299 */ /* 0x000fe20008011604 */
[----:B------:R-:W1:Y:S03]  /*1b80*/  LDCU UR9, c[0x0][0x4ec] ;  /* 0x00009d80ff0977ac */ /* 0x000e660008000800 */
[----:B------:R-:W-:-:S02]  /*1b90*/  USEL UR4, UR5, UR4, !UP0 ;  /* 0x0000000405047287 */ /* 0x000fc4000c000000 */
[----:B------:R-:W-:Y:S02]  /*1ba0*/  UISETP.NE.AND UP0, UPT, UR10, 0x1, UPT ;  /* 0x000000010a00788c */ /* 0x000fe4000bf05270 */
[----:B------:R-:W-:Y:S01]  /*1bb0*/  UIMAD.WIDE.U32 UR6, UR4, UR11, URZ ;  /* 0x0000000b040672a5 */ /* 0x000fe2000f8e00ff */
[----:B------:R-:W1:Y:S01]  /*1bc0*/  LDCU.64 UR24, c[0x0][0x4d0] ;  /* 0x00009a00ff1877ac */ /* 0x000e620008000a00 */
[----:B------:R-:W-:-:S05]  /*1bd0*/  UIADD3 UR42, UPT, UPT, UR55, UR36, URZ ;  /* 0x00000024372a7290 */ /* 0x000fca000fffe0ff */
[----:B------:R-:W-:Y:S01]  /*1be0*/  UMOV UR6, UR7 ;  /* 0x0000000700067c82 */ /* 0x000fe20008000000 */
[----:B------:R-:W-:Y:S02]  /*1bf0*/  UIADD3 UR7, UPT, UPT, -UR4, URZ, URZ ;  /* 0x000000ff04077290 */ /* 0x000fe4000fffe1ff */
[----:B----4-:R-:W-:Y:S02]  /*1c00*/  USHF.R.U32.HI UR6, URZ, UR8, UR6 ;  /* 0x00000008ff067299 */ /* 0x010fe40008011606 */
[----:B------:R-:W-:Y:S02]  /*1c10*/  UIADD3 UR8, UPT, UPT, -UR5, URZ, URZ ;  /* 0x000000ff05087290 */ /* 0x000fe4000fffe1ff */
[----:B------:R-:W-:Y:S02]  /*1c20*/  USEL UR14, UR4, UR6, !UP0 ;  /* 0x00000006040e7287 */ /* 0x000fe4000c000000 */
[----:B------:R-:W-:Y:S02]  /*1c30*/  UIMAD UR7, UR15, UR7, UR5 ;  /* 0x000000070f0772a4 */ /* 0x000fe4000f8e0205 */
[----:B------:R-:W-:-:S02]  /*1c40*/  UIADD3 UR6, UPT, UPT, -UR14, URZ, URZ ;  /* 0x000000ff0e067290 */ /* 0x000fc4000fffe1ff */
[----:B------:R-:W-:Y:S02]  /*1c50*/  UIMAD UR8, UR12, UR8, UR43 ;  /* 0x000000080c0872a4 */ /* 0x000fe4000f8e022b */
[----:B------:R-:W-:Y:S02]  /*1c60*/  UIMAD UR13, UR10, UR6, UR4 ;  /* 0x000000060a0d72a4 */ /* 0x000fe4000f8e0204 */
[----:B-1----:R-:W-:Y:S02]  /*1c70*/  UIMAD UR11, UR8, UR20, UR9 ;  /* 0x00000014080b72a4 */ /* 0x002fe4000f8e0209 */
[----:B------:R-:W-:Y:S01]  /*1c80*/  UIMAD UR12, UR7, UR21, UR16 ;  /* 0x00000015070c72a4 */ /* 0x000fe2000f8e0210 */
[----:B------:R-:W1:Y:S02]  /*1c90*/  LDCU.64 UR4, c[0x0][0x4f8] ;  /* 0x00009f00ff0477ac */ /* 0x000e640008000a00 */
[----:B------:R-:W4:Y:S01]  /*1ca0*/  LDCU UR6, c[0x0][0x500] ;  /* 0x0000a000ff0677ac */ /* 0x000f220008000800 */
[----:B------:R-:W-:Y:S01]  /*1cb0*/  UIMAD UR13, UR13, UR19, UR17 ;  /* 0x000000130d0d72a4 */ /* 0x000fe2000f8e0211 */
[----:B------:R-:W-:Y:S01]  /*1cc0*/  UMOV UR28, URZ ;  /* 0x000000ff001c7c82 */ /* 0x000fe20008000000 */
[----:B------:R-:W-:Y:S01]  /*1cd0*/  UMOV UR7, UR31 ;  /* 0x0000001f00077c82 */ /* 0x000fe20008000000 */
[----:B------:R-:W-:Y:S01]  /*1ce0*/  UMOV UR20, URZ ;  /* 0x000000ff00147c82 */ /* 0x000fe20008000000 */
[----:B------:R-:W-:Y:S01]  /*1cf0*/  UMOV UR21, URZ ;  /* 0x000000ff00157c82 */ /* 0x000fe20008000000 */
[----:B---3--:R-:W-:-:S07]  /*1d00*/  UMOV UR22, URZ ;  /* 0x000000ff00167c82 */ /* 0x008fce0008000000 */
.L_x_29:
[----:B------:R-:W-:Y:S01]  /*1d10*/  @!P3 MOV R3, 0x6000 ;  /* 0x000060000003b802 */ /* 0x000fe20000000f00 */
[----:B------:R-:W-:Y:S01]  /*1d20*/  ULEA UR9, UR7, UR30, 0x3 ;  /* 0x0000001e07097291 */ /* 0x000fe2000f8e18ff */
[----:B-12---:R-:W-:Y:S11]  /*1d30*/  @P0 BRA `(.L_x_24) ;  /* 0x0000000000100947 */ /* 0x006ff60003800000 */
[----:B------:R-:W-:Y:S04]  /*1d40*/  MOV R0, UR27 ;  /* 0x0000001b00007c02 */ /* 0x000fe80008000f00 */
[----:B------:R-:W-:Y:S04]  /*1d50*/  SHF.L.U32 R5, R0, 0x1f, RZ ;  /* 0x0000001f00057819 */ /* 0x000fe800000006ff */
[----:B------:R-:W2:Y:S02]  /*1d60*/  SYNCS.PHASECHK.TRANS64.TRYWAIT P0, [UR9+0x80], R5 ;  /* 0x00008005ff0075a7 */ /* 0x000ea40008001109 */
[----:B--2---:R-:W-:Y:S05]  /*1d70*/  @!P0 BRA `(.L_x_25) ;  /* 0x0000006c00c88947 */ /* 0x004fea0003800000 */
.L_x_24:
[----:B------:R3:W-:Y:S01]  /*1d80*/  @!P3 SYNCS.ARRIVE.TRANS64 RZ, [UR9], R3 ;  /* 0x00000003ffffb9a7 */ /* 0x0007e20008000009 */
[----:B------:R-:W-:Y:S04]  /*1d90*/  ULOP3.LUT UR8, UR38, 0x2, URZ, 0xfc, !UPT ;  /* 0x0000000226087892 */ /* 0x000fe8000f8efcff */
[----:B------:R-:W-:Y:S09]  /*1da0*/  UISETP.NE.AND UP0, UPT, UR8, 0x2, UPT ;  /* 0x000000020800788c */ /* 0x000ff2000bf05270 */
[----:B------:R-:W-:Y:S05]  /*1db0*/  BRA.U UP0, `(.L_x_26) ;  /* 0x0000000100047547 */ /* 0x000fea000b800000 */
[----:B-1--4-:R-:W-:Y:S05]  /*1dc0*/  BPT.TRAP 0x1 ;  /* 0x000000040000795c */ /* 0x012fea0000300000 */
.L_x_26:
[----:B------:R-:W-:Y:S04]  /*1dd0*/  BSSY.RECONVERGENT B0, `(.L_x_27) ;  /* 0x0000003000007945 */ /* 0x000fe80003800200 */
[----:B------:R-:W-:Y:S05]  /*1de0*/  @P2 BRA `(.L_x_28) ;  /* 0x0000000000042947 */ /* 0x000fea0003800000 */
[----:B-1--4-:R-:W-:Y:S05]  /*1df0*/  BPT.TRAP 0x1 ;  /* 0x000000040000795c */ /* 0x012fea0000300000 */
.L_x_28:
[----:B-1--4-:R-:W-:Y:S05]  /*1e00*/  BSYNC.RECONVERGENT B0 ;  /* 0x0000000000007941 */ /* 0x012fea0003800200 */
.L_x_27:
[----:B------:R-:W-:Y:S02]  /*1e10*/  UIADD3 UR8, UPT, UPT, UR7, 0x1, URZ ;  /* 0x0000000107087890 */ /* 0x000fe4000fffe0ff */
[----:B------:R-:W-:Y:S02]  /*1e20*/  UIMAD UR15, UR20, UR23, UR4 ;  /* 0x00000017140f72a4 */ /* 0x000fe4000f8e0204 */
[----:B------:R-:W-:Y:S02]  /*1e30*/  UISETP.NE.AND UP0, UPT, UR8, 0x10, UPT ;  /* 0x000000100800788c */ /* 0x000fe4000bf05270 */
[----:B------:R-:W-:Y:S02]  /*1e40*/  ULEA UR17, UR7, UR30, 0xd ;  /* 0x0000001e07117291 */ /* 0x000fe4000f8e68ff */
[----:B------:R-:W-:Y:S02]  /*1e50*/  USEL UR10, URZ, 0x1, UP0 ;  /* 0x00000001ff0a7887 */ /* 0x000fe40008000000 */
[----:B------:R-:W-:Y:S02]  /*1e60*/  USEL UR31, UR8, URZ, UP0 ;  /* 0x000000ff081f7287 */ /* 0x000fe40008000000 */
[----:B------:R-:W-:Y:S02]  /*1e70*/  ULOP3.LUT UR27, UR27, UR10, URZ, 0x3c, !UPT ;  /* 0x0000000a1b1b7292 */ /* 0x000fe4000f8e3cff */
[----:B------:R-:W-:Y:S02]  /*1e80*/  ULEA UR8, UR31, UR30, 0x3 ;  /* 0x0000001e1f087291 */ /* 0x000fe4000f8e18ff */
[----:B------:R-:W-:Y:S02]  /*1e90*/  ULEA UR16, UR7, UR30, 0xc ;  /* 0x0000001e07107291 */ /* 0x000fe4000f8e60ff */
[----:B------:R-:W-:Y:S01]  /*1ea0*/  UIADD3 UR34, UP0, UPT, UR46, 0x80, URZ ;  /* 0x000000802e227890 */ /* 0x000fe2000ff1e0ff */
[----:B--2---:R-:W-:Y:S01]  /*1eb0*/  MOV R0, UR27 ;  /* 0x0000001b00007c02 */ /* 0x004fe20008000f00 */
[----:B------:R-:W-:Y:S02]  /*1ec0*/  ULOP3.LUT UR9, UR9, 0xfefffff8, URZ, 0xc0, !UPT ;  /* 0xfefffff809097892 */ /* 0x000fe4000f8ec0ff */
[----:B------:R-:W-:Y:S01]  /*1ed0*/  USHF.L.U32 UR10, UR28, 0x5, URZ ;  /* 0x000000051c0a7899 */ /* 0x000fe200080006ff */
[----:B---3--:R-:W-:Y:S01]  /*1ee0*/  SHF.L.U32 R3, R0, 0x1f, RZ ;  /* 0x0000001f00037819 */ /* 0x008fe200000006ff */
[----:B------:R-:W-:Y:S02]  /*1ef0*/  UIADD3.X UR35, UPT, UPT, URZ, UR47, URZ, UP0, !UPT ;  /* 0x0000002fff237290 */ /* 0x000fe400087fe4ff */
[----:B------:R-:W-:Y:S01]  /*1f00*/  UIADD3 UR32, UP3, UPT, UR46, 0x200, URZ ;  /* 0x000002002e207890 */ /* 0x000fe2000ff7e0ff */
[----:B------:R3:W1:Y:S01]  /*1f10*/  SYNCS.PHASECHK.TRANS64.TRYWAIT P0, [UR8+0x80], R3 ;  /* 0x00008003ff0075a7 */ /* 0x0006620008001108 */
[----:B------:R-:W-:Y:S02]  /*1f20*/  UIMAD UR8, UR21, UR24, UR5 ;  /* 0x00000018150872a4 */ /* 0x000fe4000f8e0205 */
[----:B------:R-:W-:Y:S02]  /*1f30*/  UIMAD UR7, UR22, UR25, UR6 ;  /* 0x00000019160772a4 */ /* 0x000fe4000f8e0206 */
[----:B------:R-:W-:Y:S02]  /*1f40*/  ULEA UR15, UR8, UR15, 0x5 ;  /* 0x0000000f080f7291 */ /* 0x000fe4000f8e28ff */
[----:B------:R-:W-:Y:S02]  /*1f50*/  UIADD3 UR8, UPT, UPT, UR17, 0x6400, URZ ;  /* 0x0000640011087890 */ /* 0x000fe4000fffe0ff */
[----:B------:R-:W-:Y:S02]  /*1f60*/  ULEA UR7, UR7, UR15, 0xa ;  /* 0x0000000f07077291 */ /* 0x000fe4000f8e50ff */
[----:B------:R-:W-:Y:S02]  /*1f70*/  UIADD3.X UR33, UPT, UPT, URZ, UR47, URZ, UP3, !UPT ;  /* 0x0000002fff217290 */ /* 0x000fe40009ffe4ff */
[----:B------:R-:W-:Y:S02]  /*1f80*/  UPRMT UR7, UR7, 0x5410, URZ ;  /* 0x0000541007077896 */ /* 0x000fe400080000ff */
[----:B------:R-:W-:Y:S02]  /*1f90*/  UIADD3 UR16, UPT, UPT, UR16, 0x26400, URZ ;  /* 0x0002640010107890 */ /* 0x000fe4000fffe0ff */
[----:B------:R-:W-:Y:S02]  /*1fa0*/  UIADD3 UR37, UPT, UPT, UR20, 0x1, URZ ;  /* 0x0000000114257890 */ /* 0x000fe4000fffe0ff */
[----:B------:R-:W-:Y:S02]  /*1fb0*/  UIADD3 UR29, UPT, UPT, UR21, 0x1, URZ ;  /* 0x00000001151d7890 */ /* 0x000fe4000fffe0ff */
[----:B------:R-:W-:Y:S02]  /*1fc0*/  UISETP.NE.AND UP2, UPT, UR37, UR49, UPT ;  /* 0x000000312500728c */ /* 0x000fe4000bf45270 */
[----:B------:R-:W-:Y:S02]  /*1fd0*/  UIADD3 UR26, UPT, UPT, UR22, 0x1, URZ ;  /* 0x00000001161a7890 */ /* 0x000fe4000fffe0ff */
[----:B------:R-:W-:Y:S01]  /*1fe0*/  UIADD3 UR36, UPT, UPT, UR36, 0x1, URZ ;  /* 0x0000000124247890 */ /* 0x000fe2000fffe0ff */
[----:B------:R-:W-:Y:S01]  /*1ff0*/  UMOV UR44, 0x0 ;  /* 0x00000000002c7882 */ /* 0x000fe20000000000 */
[----:B------:R-:W-:Y:S01]  /*2000*/  UMOV UR45, 0x10000000 ;  /* 0x10000000002d7882 */ /* 0x000fe20000000000 */
[----:B------:R-:W-:Y:S01]  /*2010*/  UMOV UR17, UR9 ;  /* 0x0000000900117c82 */ /* 0x000fe20008000000 */
[----:B------:R2:W-:Y:S01]  /*2020*/  UTMALDG.5D.IM2COL.2CTA [UR8], [UR34], UR7, desc[UR44] ;  /* 0x00002c08220073b4 */ /* 0x0005e20008261007 */
[----:B------:R-:W-:Y:S02]  /*2030*/  UMOV UR19, UR10 ;  /* 0x0000000a00137c82 */ /* 0x000fe40008000000 */
[----:B------:R-:W-:Y:S04]  /*2040*/  @UP2 UIADD3 UR29, UPT, UPT, UR21, URZ, URZ ;  /* 0x000000ff151d2290 */ /* 0x000fe8000fffe0ff */
[----:B------:R-:W-:Y:S01]  /*2050*/  UISETP.NE.AND UP1, UPT, UR29, UR40, UPT ;  /* 0x000000281d00728c */ /* 0x000fe2000bf25270 */
[----:B------:R4:W-:Y:S10]  /*2060*/  UTMALDG.5D.2CTA [UR16], [UR32], desc[UR44] ;  /* 0x00002c10200075b4 */ /* 0x0009f40008221000 */
[----:B------:R-:W-:Y:S04]  /*2070*/  @UP1 UIADD3 UR26, UPT, UPT, UR22, URZ, URZ ;  /* 0x000000ff161a1290 */ /* 0x000fe8000fffe0ff */
[----:B------:R-:W-:Y:S02]  /*2080*/  UISETP.NE.AND UP0, UPT, UR26, UR41, UPT ;  /* 0x000000291a00728c */ /* 0x000fe4000bf05270 */
[----:B--2---:R-:W-:Y:S09]  /*2090*/  UIADD3 UR8, UPT, UPT, UR28, 0x1, URZ ;  /* 0x000000011c087890 */ /* 0x004ff2000fffe0ff */
[----:B------:R-:W-:Y:S01]  /*20a0*/  @UP0 UIADD3 UR8, UPT, UPT, UR28, URZ, URZ ;  /* 0x000000ff1c080290 */ /* 0x000fe2000fffe0ff */
[----:B------:R-:W-:Y:S01]  /*20b0*/  UMOV UR7, UR31 ;  /* 0x0000001f00077c82 */ /* 0x000fe20008000000 */
[----:B----4-:R-:W-:Y:S02]  /*20c0*/  USEL UR22, UR26, URZ, UP0 ;  /* 0x000000ff1a167287 */ /* 0x010fe40008000000 */
[----:B------:R-:W-:Y:S02]  /*20d0*/  UISETP.NE.AND UP0, UPT, UR36, UR42, UPT ;  /* 0x0000002a2400728c */ /* 0x000fe4000bf05270 */
[----:B------:R-:W-:Y:S02]  /*20e0*/  USEL UR20, UR37, URZ, UP2 ;  /* 0x000000ff25147287 */ /* 0x000fe40009000000 */
[----:B------:R-:W-:Y:S01]  /*20f0*/  USEL UR21, UR29, URZ, UP1 ;  /* 0x000000ff1d157287 */ /* 0x000fe20008800000 */
[----:B------:R-:W-:Y:S04]  /*2100*/  UMOV UR28, UR8 ;  /* 0x00000008001c7c82 */ /* 0x000fe80008000000 */
[----:B---3--:R-:W-:Y:S07]  /*2110*/  BRA.U UP0, `(.L_x_29) ;  /* 0xfffffff900fc7547 */ /* 0x008fee000b83ffff */
.L_x_23:
[----:B------:R-:W-:Y:S01]  /*2120*/  ULEA UR4, UR31, UR30, 0x3 ;  /* 0x0000001e1f047291 */ /* 0x000fe2000f8e18ff */
[----:B-1----:R-:W-:Y:S01]  /*2130*/  MOV R0, UR27 ;  /* 0x0000001b00007c02 */ /* 0x002fe20008000f00 */
[----:B------:R-:W-:Y:S01]  /*2140*/  @!P1 SYNCS.ARRIVE.TRANS64.A1T0 RZ, [UR30+0x138], RZ ;  /* 0x000138ffffff99a7 */ /* 0x000fe2000810001e */
[----:B------:R-:W-:Y:S02]  /*2150*/  UISETP.GE.AND UP0, UPT, UR51, 0x1, UPT ;  /* 0x000000013300788c */ /* 0x000fe4000bf06270 */
[----:B------:R-:W-:-:S04]  /*2160*/  SHF.L.U32 R0, R0, 0x1f, RZ ;  /* 0x0000001f00007819 */ /* 0x000fc800000006ff */
[----:B--2---:R1:W2:Y:S03]  /*2170*/  SYNCS.PHASECHK.TRANS64.TRYWAIT P0, [UR4+0x80], R0 ;  /* 0x00008000ff0075a7 */ /* 0x0042a60008001104 */
[----:B------:R-:W-:Y:S05]  /*2180*/  BRA.U !UP0, `(.L_x_30) ;  /* 0x0000000508a47547 */ /* 0x000fea000b800000 */
[----:B------:R-:W3:Y:S01]  /*2190*/  LDCU.128 UR8, c[0x0][0x480] ;  /* 0x00009000ff0877ac */ /* 0x000ee20008000c00 */
[----:B------:R-:W4:Y:S01]  /*21a0*/  LDCU.128 UR32, c[0x0][0x490] ;  /* 0x00009200ff2077ac */ /* 0x000f220008000c00 */
[----:B------:R-:W1:Y:S01]  /*21b0*/  LDCU UR13, c[0x0][0x4c8] ;  /* 0x00009900ff0d77ac */ /* 0x000e620008000800 */
        /* <DEDUP_REMOVED lines=10> */
[----:B------:R-:W1:Y:S05]  /*2260*/  LDCU.64 UR40, c[0x0][0x390] ;  /* 0x00007200ff2877ac */ /* 0x000e6a0008000a00 */
[----:B------:R-:W-:Y:S01]  /*2270*/  UMOV UR4, UR7 ;  /* 0x0000000700047c82 */ /* 0x000fe20008000000 */
[----:B------:R-:W1:Y:S01]  /*2280*/  LDCU.64 UR24, c[0x0][0x4d0] ;  /* 0x00009a00ff1877ac */ /* 0x000e620008000a00 */
[----:B------:R-:W-:Y:S01]  /*2290*/  USHF.R.U32.HI UR4, URZ, UR33, UR4 ;  /* 0x00000021ff047299 */ /* 0x000fe20008011604 */
[----:B------:R-:W4:Y:S03]  /*22a0*/  LDCU.64 UR32, c[0x0][0x4c0] ;  /* 0x00009800ff2077ac */ /* 0x000f260008000a00 */
[----:B------:R-:W-:-:S02]  /*22b0*/  USEL UR4, UR5, UR4, !UP0 ;  /* 0x0000000405047287 */ /* 0x000fc4000c000000 */
[----:B------:R-:W-:Y:S02]  /*22c0*/  UISETP.NE.AND UP0, UPT, UR34, 0x1, UPT ;  /* 0x000000012200788c */ /* 0x000fe4000bf05270 */
[----:B------:R-:W-:Y:S02]  /*22d0*/  UIMAD.WIDE.U32 UR6, UR4, UR35, URZ ;  /* 0x00000023040672a5 */ /* 0x000fe4000f8e00ff */
[----:B------:R-:W-:Y:S01]  /*22e0*/  UIADD3 UR42, UPT, UPT, UR51, UR42, URZ ;  /* 0x0000002a332a7290 */ /* 0x000fe2000fffe0ff */
[----:B------:R-:W-:-:S04]  /*22f0*/  UMOV UR37, UR51 ;  /* 0x0000003300257c82 */ /* 0x000fc80008000000 */
[----:B------:R-:W-:Y:S01]  /*2300*/  UMOV UR6, UR7 ;  /* 0x0000000700067c82 */ /* 0x000fe20008000000 */
[----:B------:R-:W-:Y:S02]  /*2310*/  UIADD3 UR7, UPT, UPT, -UR5, URZ, URZ ;  /* 0x000000ff05077290 */ /* 0x000fe4000fffe1ff */
[----:B---3--:R-:W-:Y:S02]  /*2320*/  USHF.R.U32.HI UR6, URZ, UR9, UR6 ;  /* 0x00000009ff067299 */ /* 0x008fe40008011606 */
[----:B------:R-:W-:Y:S02]  /*2330*/  UIMAD UR7, UR8, UR7, UR43 ;  /* 0x00000007080772a4 */ /* 0x000fe4000f8e022b */
[----:B------:R-:W-:Y:S02]  /*2340*/  USEL UR14, UR4, UR6, !UP0 ;  /* 0x00000006040e7287 */ /* 0x000fe4000c000000 */
[----:B------:R-:W-:Y:S02]  /*2350*/  UIADD3 UR6, UPT, UPT, -UR4, URZ, URZ ;  /* 0x000000ff04067290 */ /* 0x000fe4000fffe1ff */
[----:B------:R-:W-:-:S02]  /*2360*/  UIADD3 UR9, UPT, UPT, -UR14, URZ, URZ ;  /* 0x000000ff0e097290 */ /* 0x000fc4000fffe1ff */
[----:B------:R-:W-:Y:S02]  /*2370*/  UIMAD UR12, UR11, UR6, UR5 ;  /* 0x000000060b0c72a4 */ /* 0x000fe4000f8e0205 */
[----:B------:R-:W-:Y:S02]  /*2380*/  UIMAD UR9, UR34, UR9, UR4 ;  /* 0x00000009220972a4 */ /* 0x000fe4000f8e0204 */
[----:B----4-:R-:W-:Y:S01]  /*2390*/  UIMAD UR11, UR7, UR32, UR10 ;  /* 0x00000020070b72a4 */ /* 0x010fe2000f8e020a */
[----:B------:R-:W3:Y:S02]  /*23a0*/  LDCU UR43, c[0x0][0x38c] ;  /* 0x00007180ff2b77ac */ /* 0x000ee40008000800 */
[----:B------:R-:W4:Y:S01]  /*23b0*/  LDCU UR6, c[0x0][0x500] ;  /* 0x0000a000ff0677ac */ /* 0x000f220008000800 */
[----:B------:R-:W2:Y:S01]  /*23c0*/  LDCU.64 UR4, c[0x0][0x4f8] ;  /* 0x00009f00ff0477ac */ /* 0x000ea20008000a00 */
[----:B-1----:R-:W-:Y:S02]  /*23d0*/  UIMAD UR12, UR12, UR33, UR16 ;  /* 0x000000210c0c72a4 */ /* 0x002fe4000f8e0210 */
[----:B------:R-:W-:Y:S01]  /*23e0*/  UIMAD UR13, UR9, UR13, UR17 ;  /* 0x0000000d090d72a4 */ /* 0x000fe2000f8e0211 */
[----:B------:R-:W-:-:S11]  /*23f0*/  UMOV UR7, UR31 ;  /* 0x0000001f00077c82 */ /* 0x000fd60008000000 */
.L_x_36:
[----:B------:R-:W-:Y:S01]  /*2400*/  @!P3 MOV R3, 0x6000 ;  /* 0x000060000003b802 */ /* 0x000fe20000000f00 */
[----:B------:R-:W-:Y:S01]  /*2410*/  ULEA UR9, UR7, UR30, 0x3 ;  /* 0x0000001e07097291 */ /* 0x000fe2000f8e18ff */
[----:B--2---:R-:W-:Y:S11]  /*2420*/  @P0 BRA `(.L_x_31) ;  /* 0x0000000000100947 */ /* 0x004ff60003800000 */
[----:B------:R-:W-:Y:S04]  /*2430*/  MOV R0, UR27 ;  /* 0x0000001b00007c02 */ /* 0x000fe80008000f00 */
[----:B------:R-:W-:Y:S04]  /*2440*/  SHF.L.U32 R5, R0, 0x1f, RZ ;  /* 0x0000001f00057819 */ /* 0x000fe800000006ff */
[----:B------:R-:W1:Y:S02]  /*2450*/  SYNCS.PHASECHK.TRANS64.TRYWAIT P0, [UR9+0x80], R5 ;  /* 0x00008005ff0075a7 */ /* 0x000e640008001109 */
[----:B-1----:R-:W-:Y:S05]  /*2460*/  @!P0 BRA `(.L_x_32) ;  /* 0x0000006800248947 */ /* 0x002fea0003800000 */
.L_x_31:
[----:B------:R2:W-:Y:S01]  /*2470*/  @!P3 SYNCS.ARRIVE.TRANS64 RZ, [UR9], R3 ;  /* 0x00000003ffffb9a7 */ /* 0x0005e20008000009 */
[----:B------:R-:W-:Y:S04]  /*2480*/  ULOP3.LUT UR8, UR38, 0x2, URZ, 0xfc, !UPT ;  /* 0x0000000226087892 */ /* 0x000fe8000f8efcff */
[----:B------:R-:W-:Y:S09]  /*2490*/  UISETP.NE.AND UP0, UPT, UR8, 0x2, UPT ;  /* 0x000000020800788c */ /* 0x000ff2000bf05270 */
[----:B------:R-:W-:Y:S05]  /*24a0*/  BRA.U UP0, `(.L_x_33) ;  /* 0x0000000100047547 */ /* 0x000fea000b800000 */
[----:B---34-:R-:W-:Y:S05]  /*24b0*/  BPT.TRAP 0x1 ;  /* 0x000000040000795c */ /* 0x018fea0000300000 */
.L_x_33:
[----:B------:R-:W-:Y:S04]  /*24c0*/  BSSY.RECONVERGENT B0, `(.L_x_34) ;  /* 0x0000003000007945 */ /* 0x000fe80003800200 */
[----:B------:R-:W-:Y:S05]  /*24d0*/  @P2 BRA `(.L_x_35) ;  /* 0x0000000000042947 */ /* 0x000fea0003800000 */
[----:B---34-:R-:W-:Y:S05]  /*24e0*/  BPT.TRAP 0x1 ;  /* 0x000000040000795c */ /* 0x018fea0000300000 */
.L_x_35:
[----:B---34-:R-:W-:Y:S05]  /*24f0*/  BSYNC.RECONVERGENT B0 ;  /* 0x0000000000007941 */ /* 0x018fea0003800200 */
.L_x_34:
        /* <DEDUP_REMOVED lines=8> */
[----:B------:R-:W-:Y:S02]  /*2580*/  UIMAD UR10, UR21, UR24, UR5 ;  /* 0x00000018150a72a4 */ /* 0x000fe4000f8e0205 */
[----:B------:R-:W-:Y:S01]  /*2590*/  UIADD3 UR34, UP0, UPT, UR46, 0x80, URZ ;  /* 0x000000802e227890 */ /* 0x000fe2000ff1e0ff */
[----:B-1----:R-:W-:Y:S01]  /*25a0*/  MOV R0, UR27 ;  /* 0x0000001b00007c02 */ /* 0x002fe20008000f00 */
[----:B------:R-:W-:Y:S02]  /*25b0*/  ULEA UR15, UR10, UR15, 0x5 ;  /* 0x0000000f0a0f7291 */ /* 0x000fe4000f8e28ff */
[----:B------:R-:W-:Y:S01]  /*25c0*/  USHF.L.U32 UR19, UR28, 0x5, URZ ;  /* 0x000000051c137899 */ /* 0x000fe200080006ff */
[----:B--2---:R-:W-:Y:S01]  /*25d0*/  SHF.L.U32 R3, R0, 0x1f, RZ ;  /* 0x0000001f00037819 */ /* 0x004fe200000006ff */
[----:B------:R-:W-:Y:S02]  /*25e0*/  ULOP3.LUT UR9, UR9, 0xfefffff8, URZ, 0xc0, !UPT ;  /* 0xfefffff809097892 */ /* 0x000fe4000f8ec0ff */
[----:B------:R-:W-:Y:S01]  /*25f0*/  UIADD3.X UR35, UPT, UPT, URZ, UR47, URZ, UP0, !UPT ;  /* 0x0000002fff237290 */ /* 0x000fe200087fe4ff */
[----:B------:R1:W2:Y:S01]  /*2600*/  SYNCS.PHASECHK.TRANS64.TRYWAIT P0, [UR8+0x80], R3 ;  /* 0x00008003ff0075a7 */ /* 0x0002a20008001108 */
[----:B------:R-:W-:Y:S02]  /*2610*/  ULEA UR8, UR7, UR30, 0xd ;  /* 0x0000001e07087291 */ /* 0x000fe4000f8e68ff */
[----:B------:R-:W-:Y:S02]  /*2620*/  UIMAD UR7, UR22, UR25, UR6 ;  /* 0x00000019160772a4 */ /* 0x000fe4000f8e0206 */
[----:B------:R-:W-:Y:S02]  /*2630*/  UIADD3 UR8, UPT, UPT, UR8, 0x6400, URZ ;  /* 0x0000640008087890 */ /* 0x000fe4000fffe0ff */
[----:B------:R-:W-:Y:S02]  /*2640*/  ULEA UR7, UR7, UR15, 0xa ;  /* 0x0000000f07077291 */ /* 0x000fe4000f8e50ff */
[----:B------:R-:W-:Y:S02]  /*2650*/  UIADD3 UR32, UP3, UPT, UR46, 0x200, URZ ;  /* 0x000002002e207890 */ /* 0x000fe4000ff7e0ff */
[----:B------:R-:W-:Y:S02]  /*2660*/  UPRMT UR7, UR7, 0x5410, URZ ;  /* 0x0000541007077896 */ /* 0x000fe400080000ff */
[----:B------:R-:W-:Y:S02]  /*2670*/  UIADD3.X UR33, UPT, UPT, URZ, UR47, URZ, UP3, !UPT ;  /* 0x0000002fff217290 */ /* 0x000fe40009ffe4ff */
[----:B------:R-:W-:Y:S02]  /*2680*/  UIADD3 UR16, UPT, UPT, UR16, 0x26400, URZ ;  /* 0x0002640010107890 */ /* 0x000fe4000fffe0ff */
[----:B------:R-:W-:Y:S02]  /*2690*/  UIADD3 UR36, UPT, UPT, UR20, 0x1, URZ ;  /* 0x0000000114247890 */ /* 0x000fe4000fffe0ff */
[----:B------:R-:W-:Y:S02]  /*26a0*/  UIADD3 UR29, UPT, UPT, UR21, 0x1, URZ ;  /* 0x00000001151d7890 */ /* 0x000fe4000fffe0ff */
[----:B------:R-:W-:Y:S02]  /*26b0*/  UISETP.NE.AND UP2, UPT, UR36, UR43, UPT ;  /* 0x0000002b2400728c */ /* 0x000fe4000bf45270 */
[----:B------:R-:W-:Y:S01]  /*26c0*/  UIADD3 UR26, UPT, UPT, UR22, 0x1, URZ ;  /* 0x00000001161a7890 */ /* 0x000fe2000fffe0ff */
[----:B------:R-:W-:Y:S01]  /*26d0*/  UMOV UR44, 0x0 ;  /* 0x00000000002c7882 */ /* 0x000fe20000000000 */
[----:B------:R-:W-:Y:S01]  /*26e0*/  UMOV UR45, 0x10000000 ;  /* 0x10000000002d7882 */ /* 0x000fe20000000000 */
[----:B------:R-:W-:Y:S01]  /*26f0*/  UMOV UR10, UR19 ;  /* 0x00000013000a7c82 */ /* 0x000fe20008000000 */
[----:B------:R-:W-:Y:S01]  /*2700*/  UMOV UR17, UR9 ;  /* 0x0000000900117c82 */ /* 0x000fe20008000000 */
[----:B------:R3:W-:Y:S04]  /*2710*/  UTMALDG.5D.IM2COL.2CTA [UR8], [UR34], UR7, desc[UR44] ;  /* 0x00002c08220073b4 */ /* 0x0007e80008261007 */
[----:B------:R-:W-:Y:S04]  /*2720*/  @UP2 UIADD3 UR29, UPT, UPT, UR21, URZ, URZ ;  /* 0x000000ff151d2290 */ /* 0x000fe8000fffe0ff */
[----:B------:R-:W-:Y:S01]  /*2730*/  UISETP.NE.AND UP1, UPT, UR29, UR40, UPT ;  /* 0x000000281d00728c */ /* 0x000fe2000bf25270 */
[----:B------:R4:W-:Y:S10]  /*2740*/  UTMALDG.5D.2CTA [UR16], [UR32], desc[UR44] ;  /* 0x00002c10200075b4 */ /* 0x0009f40008221000 */
[----:B------:R-:W-:Y:S04]  /*2750*/  @UP1 UIADD3 UR26, UPT, UPT, UR22, URZ, URZ ;  /* 0x000000ff161a1290 */ /* 0x000fe8000fffe0ff */
[----:B------:R-:W-:Y:S02]  /*2760*/  UISETP.NE.AND UP0, UPT, UR26, UR41, UPT ;  /* 0x000000291a00728c */ /* 0x000fe4000bf05270 */
[----:B---3--:R-:W-:Y:S09]  /*2770*/  UIADD3 UR8, UPT, UPT, UR28, 0x1, URZ ;  /* 0x000000011c087890 */ /* 0x008ff2000fffe0ff */
[----:B------:R-:W-:Y:S02]  /*2780*/  @UP0 UIADD3 UR8, UPT, UPT, UR28, URZ, URZ ;  /* 0x000000ff1c080290 */ /* 0x000fe4000fffe0ff */
[----:B------:R-:W-:Y:S02]  /*2790*/  UIADD3 UR7, UPT, UPT, UR37, -0x1, URZ ;  /* 0xffffffff25077890 */ /* 0x000fe4000fffe0ff */
[----:B----4-:R-:W-:Y:S02]  /*27a0*/  USEL UR22, UR26, URZ, UP0 ;  /* 0x000000ff1a167287 */ /* 0x010fe40008000000 */
[----:B------:R-:W-:Y:S02]  /*27b0*/  UISETP.GT.U32.AND UP0, UPT, UR37, 0x1, UPT ;  /* 0x000000012500788c */ /* 0x000fe4000bf04070 */
[----:B------:R-:W-:Y:S02]  /*27c0*/  USEL UR20, UR36, URZ, UP2 ;  /* 0x000000ff24147287 */ /* 0x000fe40009000000 */
[----:B------:R-:W-:Y:S01]  /*27d0*/  USEL UR21, UR29, URZ, UP1 ;  /* 0x000000ff1d157287 */ /* 0x000fe20008800000 */
[----:B------:R-:W-:Y:S01]  /*27e0*/  UMOV UR37, UR7 ;  /* 0x0000000700257c82 */ /* 0x000fe20008000000 */
[----:B------:R-:W-:Y:S01]  /*27f0*/  UMOV UR7, UR31 ;  /* 0x0000001f00077c82 */ /* 0x000fe20008000000 */
[----:B------:R-:W-:Y:S02]  /*2800*/  UMOV UR28, UR8 ;  /* 0x00000008001c7c82 */ /* 0x000fe40008000000 */
[----:B-1----:R-:W-:Y:S07]  /*2810*/  BRA.U UP0, `(.L_x_36) ;  /* 0xfffffff900f87547 */ /* 0x002fee000b83ffff */
.L_x_30:
[----:B------:R-:W-:Y:S01]  /*2820*/  SHF.L.U32 R3, R2, 0x1f, RZ ;  /* 0x0000001f02037819 */ /* 0x000fe200000006ff */
[----:B------:R-:W-:-:S03]  /*2830*/  NOP ;  /* 0x0000000000007918 */ /* 0x000fc60000000000 */
[----:B--2---:R-:W2:Y:S02]  /*2840*/  SYNCS.PHASECHK.TRANS64.TRYWAIT P0, [UR30+0x140], R3 ;  /* 0x00014003ff0075a7 */ /* 0x004ea4000800111e */
[----:B--2---:R-:W-:Y:S05]  /*2850*/  @!P0 BRA `(.L_x_37) ;  /* 0x0000006400408947 */ /* 0x004fea0003800000 */
.L_x_142:
[----:B------:R-:W2:Y:S01]  /*2860*/  LDS.128 R4, [UR30+0x180] ;  /* 0x0001801eff047984 */ /* 0x000ea20008000c00 */
[----:B------:R-:W-:Y:S02]  /*2870*/  UIADD3 UR4, UPT, UPT, UR30, 0x148, URZ ;  /* 0x000001481e047890 */ /* 0x000fe4000fffe0ff */
[----:B------:R-:W-:Y:S01]  /*2880*/  UISETP.GE.AND UP0, UPT, UR39, 0x1, UPT ;  /* 0x000000012700788c */ /* 0x000fe2000bf06270 */
[----:B------:R-:W-:Y:S01]  /*2890*/  @!PT LDS RZ, [RZ] ;  /* 0x00000000fffff984 */ /* 0x000fe20000000800 */
[----:B------:R-:W-:Y:S01]  /*28a0*/  @!PT LDS RZ, [RZ] ;  /* 0x00000000fffff984 */ /* 0x000fe20000000800 */
[----:B------:R-:W-:Y:S01]  /*28b0*/  @!PT LDS RZ, [RZ] ;  /* 0x00000000fffff984 */ /* 0x000fe20000000800 */
[----:B------:R-:W-:Y:S01]  /*28c0*/  @!PT LDS RZ, [RZ] ;  /* 0x00000000fffff984 */ /* 0x000fe20000000800 */
[----:B------:R3:W-:Y:S06]  /*28d0*/  MEMBAR.ALL.CTA ;  /* 0x0000000000007992 */ /* 0x0007ec0000008000 */
[----:B---3--:R-:W3:Y:S01]  /*28e0*/  FENCE.VIEW.ASYNC.S ;  /* 0x00000000000073c6 */ /* 0x008ee20000000000 */
[----:B------:R-:W-:-:S09]  /*28f0*/  UPRMT UR4, URZ, 0x654, UR4 ;  /* 0x00000654ff047896 */ /* 0x000fd20008000004 */
[----:B---3--:R-:W-:Y:S01]  /*2900*/  SYNCS.ARRIVE.TRANS64.RED.A1T0 RZ, [UR4], RZ ;  /* 0x000000ffffff79a7 */ /* 0x008fe20008100404 */
[----:B--2---:R-:W-:-:S13]  /*2910*/  LOP3.LUT P0, RZ, R6, 0x1, RZ, 0xc0, !PT ;  /* 0x0000000106ff7812 */ /* 0x004fda000780c0ff */
[----:B------:R-:W-:Y:S01]  /*2920*/  VOTEU.ANY UP1, P0 ;  /* 0x0000000000ff7886 */ /* 0x000fe20000020100 */
[----:B------:R-:W-:-:S13]  /*2930*/  PLOP3.LUT P0, PT, PT, PT, UP1, 0x80, 0x8 ;  /* 0x000000000008781c */ /* 0x000fda0003f0f018 */
[----:B-1----:R-:W-:Y:S02]  /*2940*/  @P0 MOV R0, R4 ;  /* 0x0000000400000202 */ /* 0x002fe40000000f00 */
[----:B------:R-:W-:Y:S02]  /*2950*/  @P0 LOP3.LUT R4, R5, 0xffff, RZ, 0xc0, !PT ;  /* 0x0000ffff05040812 */ /* 0x000fe400078ec0ff */
[----:B------:R-:W-:Y:S02]  /*2960*/  @P0 R2UR UR6, R0 ;  /* 0x00000000000602ca */ /* 0x000fe400000e0000 */
[----:B------:R-:W-:-:S11]  /*2970*/  @P0 R2UR UR5, R4 ;  /* 0x00000000040502ca */ /* 0x000fd600000e0000 */
[----:B------:R-:W-:Y:S02]  /*2980*/  @UP1 UMOV UR50, UR6 ;  /* 0x0000000600321c82 */ /* 0x000fe40008000000 */
[----:B------:R-:W-:Y:S01]  /*2990*/  @UP1 UMOV UR48, UR5 ;  /* 0x0000000500301c82 */ /* 0x000fe20008000000 */
[----:B------:R-:W-:Y:S05]  /*29a0*/  BRA.U !UP0, `(.L_x_38) ;  /* 0x0000000108d47547 */ /* 0x000fea000b800000 */
[----:B------:R-:W1:Y:S01]  /*29b0*/  LDCU.128 UR16, c[0x0][0xc10] ;  /* 0x00018200ff1077ac */ /* 0x000e620008000c00 */
[----:B------:R-:W2:Y:S01]  /*29c0*/  LDCU UR20, c[0x0][0xc20] ;  /* 0x00018400ff1477ac */ /* 0x000ea20008000800 */
[----:B------:R-:W3:Y:S01]  /*29d0*/  LDCU UR13, c[0x0][0xc0c] ;  /* 0x00018180ff0d77ac */ /* 0x000ee20008000800 */
[----:B------:R-:W4:Y:S01]  /*29e0*/  LDCU.64 UR14, c[0x0][0xc28] ;  /* 0x00018500ff0e77ac */ /* 0x000f220008000a00 */
[----:B------:R-:W-:Y:S02]  /*29f0*/  UISETP.NE.AND UP3, UPT, UR39, 0x1, UPT ;  /* 0x000000012700788c */ /* 0x000fe4000bf65270 */
[----:B-1----:R-:W-:Y:S02]  /*2a00*/  UIMAD.WIDE.U32 UR4, UR52, UR19, URZ ;  /* 0x00000013340472a5 */ /* 0x002fe4000f8e00ff */
[----:B------:R-:W-:Y:S02]  /*2a10*/  UIMAD.WIDE.U32 UR6, UR53, UR16, URZ ;  /* 0x00000010350672a5 */ /* 0x000fe4000f8e00ff */
[----:B------:R-:W-:-:S02]  /*2a20*/  UISETP.NE.AND UP0, UPT, UR18, 0x1, UPT ;  /* 0x000000011200788c */ /* 0x000fc4000bf05270 */
[----:B------:R-:W-:Y:S01]  /*2a30*/  UIMAD.WIDE.U32 UR10, UR48, UR19, URZ ;  /* 0x00000013300a72a5 */ /* 0x000fe2000f8e00ff */
[----:B------:R-:W-:Y:S01]  /*2a40*/  UMOV UR4, UR5 ;  /* 0x0000000500047c82 */ /* 0x000fe20008000000 */
[----:B---3--:R-:W-:Y:S02]  /*2a50*/  UISETP.NE.AND UP2, UPT, UR13, 0x1, UPT ;  /* 0x000000010d00788c */ /* 0x008fe4000bf45270 */
[----:B--2---:R-:W-:Y:S02]  /*2a60*/  USHF.R.U32.HI UR5, URZ, UR20, UR4 ;  /* 0x00000014ff057299 */ /* 0x004fe40008011604 */
[----:B------:R-:W-:Y:S01]  /*2a70*/  UIMAD.WIDE.U32 UR8, UR50, UR16, URZ ;  /* 0x00000010320872a5 */ /* 0x000fe2000f8e00ff */
[----:B------:R-:W-:Y:S01]  /*2a80*/  UMOV UR4, UR7 ;  /* 0x0000000700047c82 */ /* 0x000fe20008000000 */
[----:B------:R-:W-:Y:S02]  /*2a90*/  USEL UR5, UR52, UR5, !UP0 ;  /* 0x0000000534057287 */ /* 0x000fe4000c000000 */
[----:B------:R-:W-:-:S02]  /*2aa0*/  USHF.R.U32.HI UR4, URZ, UR17, UR4 ;  /* 0x00000011ff047299 */ /* 0x000fc40008011604 */
[----:B----4-:R-:W-:Y:S02]  /*2ab0*/  UIMAD.WIDE.U32 UR6, UR5, UR14, URZ ;  /* 0x0000000e050672a5 */ /* 0x010fe4000f8e00ff */
[----:B------:R-:W-:Y:S01]  /*2ac0*/  USEL UR12, UR53, UR4, !UP2 ;  /* 0x00000004350c7287 */ /* 0x000fe2000d000000 */
[----:B------:R-:W-:Y:S02]  /*2ad0*/  UMOV UR8, UR9 ;  /* 0x0000000900087c82 */ /* 0x000fe40008000000 */
[----:B------:R-:W-:Y:S01]  /*2ae0*/  UMOV UR4, UR11 ;  /* 0x0000000b00047c82 */ /* 0x000fe20008000000 */
[----:B------:R-:W-:Y:S01]  /*2af0*/  UIMAD.WIDE.U32 UR10, UR12, UR14, URZ ;  /* 0x0000000e0c0a72a5 */ /* 0x000fe2000f8e00ff */
[----:B------:R-:W-:Y:S01]  /*2b00*/  UMOV UR6, UR7 ;  /* 0x0000000700067c82 */ /* 0x000fe20008000000 */
[----:B------:R-:W-:Y:S02]  /*2b10*/  USHF.R.U32.HI UR4, URZ, UR20, UR4 ;  /* 0x00000014ff047299 */ /* 0x000fe40008011604 */
[----:B------:R-:W-:-:S02]  /*2b20*/  @UP3 USHF.R.U32.HI UR5, URZ, UR15, UR6 ;  /* 0x0000000fff053299 */ /* 0x000fc40008011606 */
[----:B------:R-:W-:Y:S01]  /*2b30*/  USHF.R.U32.HI UR17, URZ, UR17, UR8 ;  /* 0x00000011ff117299 */ /* 0x000fe20008011608 */
[----:B------:R-:W-:Y:S01]  /*2b40*/  UMOV UR6, UR11 ;  /* 0x0000000b00067c82 */ /* 0x000fe20008000000 */
[----:B------:R-:W-:Y:S02]  /*2b50*/  USEL UR4, UR48, UR4, !UP0 ;  /* 0x0000000430047287 */ /* 0x000fe4000c000000 */
[----:B------:R-:W-:Y:S02]  /*2b60*/  @UP3 USHF.R.U32.HI UR12, URZ, UR15, UR6 ;  /* 0x0000000fff0c3299 */ /* 0x000fe40008011606 */
[----:B------:R-:W-:Y:S02]  /*2b70*/  UIMAD UR6, UR39, UR5, URZ ;  /* 0x00000005270672a4 */ /* 0x000fe4000f8e02ff */
[----:B------:R-:W-:Y:S02]  /*2b80*/  USEL UR5, UR50, UR17, !UP2 ;  /* 0x0000001132057287 */ /* 0x000fe4000d000000 */
[----:B------:R-:W-:-:S02]  /*2b90*/  UIMAD UR8, UR39, UR12, URZ ;  /* 0x0000000c270872a4 */ /* 0x000fc4000f8e02ff */
[----:B------:R-:W-:Y:S02]  /*2ba0*/  UISETP.GE.AND UP0, UPT, UR4, UR6, UPT ;  /* 0x000000060400728c */ /* 0x000fe4000bf06270 */
[----:B------:R-:W-:Y:S02]  /*2bb0*/  UIMAD.WIDE.U32 UR6, UR4, UR14, URZ ;  /* 0x0000000e040672a5 */ /* 0x000fe4000f8e00ff */
[----:B------:R-:W-:Y:S02]  /*2bc0*/  UISETP.GE.OR UP0, UPT, UR5, UR8, UP0 ;  /* 0x000000080500728c */ /* 0x000fe40008706670 */
[----:B------:R-:W-:Y:S02]  /*2bd0*/  UIMAD.WIDE.U32 UR8, UR5, UR14, URZ ;  /* 0x0000000e050872a5 */ /* 0x000fe4000f8e00ff */
[----:B------:R-:W-:Y:S01]  /*2be0*/  UIADD3 UR10, UPT, UPT, -UR4, URZ, URZ ;  /* 0x000000ff040a7290 */ /* 0x000fe2000fffe1ff */
[----:B------:R-:W-:Y:S02]  /*2bf0*/  UMOV UR6, UR7 ;  /* 0x0000000700067c82 */ /* 0x000fe40008000000 */
[----:B------:R-:W-:-:S02]  /*2c00*/  USHF.R.U32.HI UR6, URZ, UR15, UR6 ;  /* 0x0000000fff067299 */ /* 0x000fc40008011606 */
[----:B------:R-:W-:Y:S02]  /*2c10*/  UIMAD UR10, UR18, UR10, UR48 ;  /* 0x0000000a120a72a4 */ /* 0x000fe4000f8e0230 */
[----:B------:R-:W-:Y:S01]  /*2c20*/  USEL UR6, UR4, UR6, !UP3 ;  /* 0x0000000604067287 */ /* 0x000fe2000d800000 */
[----:B------:R-:W-:Y:S01]  /*2c30*/  @!UP0 UMOV UR7, UR9 ;  /* 0x0000000900078c82 */ /* 0x000fe20008000000 */
[----:B------:R-:W-:Y:S02]  /*2c40*/  UIADD3 UR9, UPT, UPT, -UR5, URZ, URZ ;  /* 0x000000ff05097290 */ /* 0x000fe4000fffe1ff */
[----:B------:R-:W-:Y:S02]  /*2c50*/  @!UP0 USHF.R.U32.HI UR7, URZ, UR15, UR7 ;  /* 0x0000000fff078299 */ /* 0x000fe40008011607 */
[----:B------:R-:W-:Y:S02]  /*2c60*/  UIADD3 UR8, UPT, UPT, -UR6, URZ, URZ ;  /* 0x000000ff06087290 */ /* 0x000fe4000fffe1ff */
[----:B------:R-:W-:-:S02]  /*2c70*/  @!UP0 USEL UR7, UR5, UR7, !UP3 ;  /* 0x0000000705078287 */ /* 0x000fc4000d800000 */
[----:B------:R-:W-:Y:S02]  /*2c80*/  UIMAD UR8, UR39, UR8, UR4 ;  /* 0x00000008270872a4 */ /* 0x000fe4000f8e0204 */
[----:B------:R-:W-:Y:S02]  /*2c90*/  @!UP0 UIADD3 UR6, UPT, UPT, UR6, -UR7, URZ ;  /* 0x8000000706068290 */ /* 0x000fe4000fffe0ff */
[----:B------:R-:W-:Y:S02]  /*2ca0*/  @!UP0 UIMAD UR7, UR8, UR12, UR7 ;  /* 0x0000000c080782a4 */ /* 0x000fe4000f8e0207 */
[----:B------:R-:W-:Y:S02]  /*2cb0*/  @!UP0 UIMAD UR4, UR39, UR6, UR5 ;  /* 0x00000006270482a4 */ /* 0x000fe4000f8e0205 */
[----:B------:R-:W-:Y:S02]  /*2cc0*/  UIMAD UR6, UR13, UR9, UR50 ;  /* 0x000000090d0672a4 */ /* 0x000fe4000f8e0232 */
[----:B------:R-:W-:Y:S01]  /*2cd0*/  UIMAD UR48, UR4, UR18, UR10 ;  /* 0x00000012043072a4 */ /* 0x000fe2000f8e020a */
[----:B------:R-:W-:-:S02]  /*2ce0*/  @!UP0 UMOV UR5, UR7 ;  /* 0x0000000700058c82 */ /* 0x000fc40008000000 */
[----:B------:R-:W-:-:S12]  /*2cf0*/  UIMAD UR50, UR5, UR13, UR6 ;  /* 0x0000000d053272a4 */ /* 0x000fd8000f8e0206 */
.L_x_38:
[----:B------:R-:W1:Y:S02]  /*2d00*/  LDCU UR4, c[0x0][0xc30] ;  /* 0x00018600ff0477ac */ /* 0x000e640008000800 */
[----:B-1----:R-:W-:-:S09]  /*2d10*/  UISETP.NE.AND UP0, UPT, UR4, 0x1, UPT ;  /* 0x000000010400788c */ /* 0x002fd2000bf05270 */
[----:B------:R-:W-:Y:S05]  /*2d20*/  BRA.U UP0, `(.L_x_39) ;  /* 0x0000000100447547 */ /* 0x000fea000b800000 */
[----:B------:R-:W1:Y:S01]  /*2d30*/  LDCU.128 UR8, c[0x0][0xc10] ;  /* 0x00018200ff0877ac */ /* 0x000e620008000c00 */
[----:B------:R-:W2:Y:S01]  /*2d40*/  LDCU UR12, c[0x0][0xc0c] ;  /* 0x00018180ff0c77ac */ /* 0x000ea20008000800 */
[----:B------:R-:W3:Y:S01]  /*2d50*/  LDCU UR13, c[0x0][0xc20] ;  /* 0x00018400ff0d77ac */ /* 0x000ee20008000800 */
[----:B-1----:R-:W-:Y:S02]  /*2d60*/  UIMAD.WIDE.U32 UR6, UR50, UR8, URZ ;  /* 0x00000008320672a5 */ /* 0x002fe4000f8e00ff */
[----:B------:R-:W-:Y:S02]  /*2d70*/  UIMAD.WIDE.U32 UR4, UR48, UR11, URZ ;  /* 0x0000000b300472a5 */ /* 0x000fe4000f8e00ff */
[----:B--2---:R-:W-:Y:S02]  /*2d80*/  UISETP.NE.AND UP2, UPT, UR12, 0x1, UPT ;  /* 0x000000010c00788c */ /* 0x004fe4000bf45270 */
[----:B------:R-:W-:Y:S01]  /*2d90*/  UISETP.NE.AND UP0, UPT, UR10, 0x1, UPT ;  /* 0x000000010a00788c */ /* 0x000fe2000bf05270 */
[----:B------:R-:W-:-:S02]  /*2da0*/  UMOV UR6, UR7 ;  /* 0x0000000700067c82 */ /* 0x000fc40008000000 */
[----:B------:R-:W-:Y:S01]  /*2db0*/  UMOV UR4, UR5 ;  /* 0x0000000500047c82 */ /* 0x000fe20008000000 */
[----:B------:R-:W-:Y:S02]  /*2dc0*/  USHF.R.U32.HI UR6, URZ, UR9, UR6 ;  /* 0x00000009ff067299 */ /* 0x000fe40008011606 */
[----:B---3--:R-:W-:Y:S02]  /*2dd0*/  USHF.R.U32.HI UR4, URZ, UR13, UR4 ;  /* 0x0000000dff047299 */ /* 0x008fe40008011604 */
[----:B------:R-:W-:Y:S02]  /*2de0*/  USEL UR5, UR50, UR6, !UP2 ;  /* 0x0000000632057287 */ /* 0x000fe4000d000000 */
[----:B------:R-:W-:-:S04]  /*2df0*/  USEL UR4, UR48, UR4, !UP0 ;  /* 0x0000000430047287 */ /* 0x000fc8000c000000 */
[----:B------:R-:W-:Y:S02]  /*2e00*/  UIADD3 UR6, UPT, UPT, UR5, -UR4, URZ ;  /* 0x8000000405067290 */ /* 0x000fe4000fffe0ff */
[----:B------:R-:W-:Y:S02]  /*2e10*/  UIADD3 UR4, UPT, UPT, -UR5, UR4, URZ ;  /* 0x0000000405047290 */ /* 0x000fe4000fffe1ff */
[----:B------:R-:W-:Y:S02]  /*2e20*/  UIMAD UR48, UR6, UR10, UR48 ;  /* 0x0000000a063072a4 */ /* 0x000fe4000f8e0230 */
[----:B------:R-:W-:-:S12]  /*2e30*/  UIMAD UR50, UR4, UR12, UR50 ;  /* 0x0000000c043272a4 */ /* 0x000fd8000f8e0232 */
.L_x_39:
[----:B------:R-:W-:Y:S01]  /*2e40*/  R2UR UR5, R59 ;  /* 0x000000003b0572ca */ /* 0x000fe200000e0000 */
[----:B------:R-:W-:Y:S01]  /*2e50*/  UMOV UR36, UR42 ;  /* 0x0000002a00247c82 */ /* 0x000fe20008000000 */
[----:B------:R-:W-:Y:S02]  /*2e60*/  R2UR UR4, R58 ;  /* 0x000000003a0472ca */ /* 0x000fe400000e0000 */
[----:B------:R-:W-:Y:S02]  /*2e70*/  PLOP3.LUT P1, PT, PT, PT, PT, 0x80, 0x8 ;  /* 0x000000000008781c */ /* 0x000fe40003f2f070 */
[----:B------:R-:W-:-:S07]  /*2e80*/  LOP3.LUT R2, R2, 0x1, RZ, 0x3c, !PT ;  /* 0x0000000102027812 */ /* 0x000fce00078e3cff */
[----:B------:R-:W-:Y:S02]  /*2e90*/  UIADD3 UR44, UPT, UPT, UR50, UR5, URZ ;  /* 0x00000005322c7290 */ /* 0x000fe4000fffe0ff */
[----:B------:R-:W-:Y:S01]  /*2ea0*/  UIADD3 UR19, UPT, UPT, UR48, UR4, URZ ;  /* 0x0000000430137290 */ /* 0x000fe2000fffe0ff */
[----:B------:R-:W-:Y:S11]  /*2eb0*/  BRA.U UP1, `(.L_x_40) ;  /* 0xffffffe901a47547 */ /* 0x000ff6000b83ffff */
[----:B------:R-:W-:Y:S01]  /*2ec0*/  UIADD3 UR30, UPT, UPT, UR30, 0x80, URZ ;  /* 0x000000801e1e7890 */ /* 0x000fe2000fffe0ff */
[----:B------:R-:W-:-:S03]  /*2ed0*/  MOV R3, UR27 ;  /* 0x0000001b00037c02 */ /* 0x000fc60008000f00 */
[----:B------:R-:W-:Y:S01]  /*2ee0*/  ULEA UR4, UR31, UR30, 0x3 ;  /* 0x0000001e1f047291 */ /* 0x000fe2000f8e18ff */
[----:B------:R-:W-:-:S08]  /*2ef0*/  SHF.L.U32 R3, R3, 0x1f, RZ ;  /* 0x0000001f03037819 */ /* 0x000fd000000006ff */
[----:B------:R-:W1:Y:S02]  /*2f00*/  SYNCS.PHASECHK.TRANS64.TRYWAIT P0, [UR4], R3 ;  /* 0x00000003ff0075a7 */ /* 0x000e640008001104 */
[----:B-1----:R-:W-:Y:S05]  /*2f10*/  @!P0 BRA `(.L_x_41) ;  /* 0x0000005c00a88947 */ /* 0x002fea0003800000 */
.L_x_144:
[----:B------:R-:W-:-:S04]  /*2f20*/  UIADD3 UR4, UPT, UPT, UR31, 0x1, URZ ;  /* 0x000000011f047890 */ /* 0x000fc8000fffe0ff */
[----:B------:R-:W-:-:S04]  /*2f30*/  UISETP.NE.AND UP0, UPT, UR4, 0x10, UPT ;  /* 0x000000100400788c */ /* 0x000fc8000bf05270 */
[----:B------:R-:W-:Y:S02]  /*2f40*/  USEL UR5, URZ, 0x1, UP0 ;  /* 0x00000001ff057887 */ /* 0x000fe40008000000 */
[----:B------:R-:W-:Y:S02]  /*2f50*/  USEL UR4, UR4, URZ, UP0 ;  /* 0x000000ff04047287 */ /* 0x000fe40008000000 */
[----:B------:R-:W-:Y:S02]  /*2f60*/  ULOP3.LUT UR6, UR27, UR5, URZ, 0x3c, !UPT ;  /* 0x000000051b067292 */ /* 0x000fe4000f8e3cff */
[----:B------:R-:W-:-:S04]  /*2f70*/  ULEA UR5, UR4, UR30, 0x3 ;  /* 0x0000001e04057291 */ /* 0x000fc8000f8e18ff */
[----:B-1----:R-:W-:-:S04]  /*2f80*/  MOV R3, UR6 ;  /* 0x0000000600037c02 */ /* 0x002fc80008000f00 */
[----:B------:R-:W-:-:S04]  /*2f90*/  SHF.L.U32 R3, R3, 0x1f, RZ ;  /* 0x0000001f03037819 */ /* 0x000fc800000006ff */
[----:B------:R-:W1:Y:S02]  /*2fa0*/  SYNCS.PHASECHK.TRANS64.TRYWAIT P0, [UR5], R3 ;  /* 0x00000003ff0075a7 */ /* 0x000e640008001105 */
[----:B-1----:R-:W-:Y:S05]  /*2fb0*/  @!P0 BRA `(.L_x_42) ;  /* 0x0000005c00988947 */ /* 0x002fea0003800000 */
.L_x_146:
        /* <DEDUP_REMOVED lines=10> */
.L_x_148:
        /* <DEDUP_REMOVED lines=10> */
.L_x_150:
        /* <DEDUP_REMOVED lines=10> */
.L_x_152:
        /* <DEDUP_REMOVED lines=10> */
.L_x_154:
        /* <DEDUP_REMOVED lines=10> */
.L_x_156:
        /* <DEDUP_REMOVED lines=10> */
.L_x_158:
        /* <DEDUP_REMOVED lines=10> */
.L_x_160:
        /* <DEDUP_REMOVED lines=10> */
.L_x_162:
        /* <DEDUP_REMOVED lines=10> */
.L_x_164:
        /* <DEDUP_REMOVED lines=10> */
.L_x_166:
        /* <DEDUP_REMOVED lines=10> */
.L_x_168:
        /* <DEDUP_REMOVED lines=10> */
.L_x_170:
        /* <DEDUP_REMOVED lines=10> */
.L_x_172:
[----:B------:R-:W-:-:S04]  /*37e0*/  UIADD3 UR4, UPT, UPT, UR4, 0x1, URZ ;  /* 0x0000000104047890 */ /* 0x000fc8000fffe0ff */
[----:B------:R-:W-:-:S04]  /*37f0*/  UISETP.NE.AND UP0, UPT, UR4, 0x10, UPT ;  /* 0x000000100400788c */ /* 0x000fc8000bf05270 */
[----:B------:R-:W-:Y:S02]  /*3800*/  USEL UR5, URZ, 0x1, UP0 ;  /* 0x00000001ff057887 */ /* 0x000fe40008000000 */
[----:B------:R-:W-:Y:S02]  /*3810*/  USEL UR4, UR4, URZ, UP0 ;  /* 0x000000ff04047287 */ /* 0x000fe40008000000 */
[----:B------:R-:W-:Y:S02]  /*3820*/  ULOP3.LUT UR5, UR6, UR5, URZ, 0x3c, !UPT ;  /* 0x0000000506057292 */ /* 0x000fe4000f8e3cff */
[----:B------:R-:W-:-:S04]  /*3830*/  ULEA UR4, UR4, UR30, 0x3 ;  /* 0x0000001e04047291 */ /* 0x000fc8000f8e18ff */
[----:B------:R-:W-:Y:S02]  /*3840*/  IMAD.U32 R2, RZ, RZ, UR5 ;  /* 0x00000005ff027e24 */ /* 0x000fe4000f8e00ff */
[----:B-1----:R-:W-:-:S03]  /*3850*/  MOV R0, UR4 ;  /* 0x0000000400007c02 */ /* 0x002fc60008000f00 */
[----:B------:R-:W-:-:S07]  /*3860*/  SHF.L.U32 R3, R2, 0x1f, RZ ;  /* 0x0000001f02037819 */ /* 0x000fce00000006ff */
.L_x_56:
[----:B-1----:R1:W2:Y:S02]  /*3870*/  SYNCS.PHASECHK.TRANS64.TRYWAIT P0, [R0+URZ], R3 ;  /* 0x00000003000075a7 */ /* 0x0022a400080011ff */
[----:B--2---:R-:W-:Y:S05]  /*3880*/  @!P0 NANOSLEEP.SYNCS 0x989680 ;  /* 0x009896800000895d */ /* 0x004fea0003900000 */
[----:B------:R-:W2:Y:S02]  /*3890*/  @!P0 SYNCS.PHASECHK.TRANS64 P0, [R0+URZ], R3 ;  /* 0x00000003000085a7 */ /* 0x000ea400080010ff */
[----:B--2---:R-:W-:Y:S05]  /*38a0*/  @P0 EXIT ;  /* 0x000000000000094d */ /* 0x004fea0003800000 */
[----:B------:R-:W-:Y:S05]  /*38b0*/  BRA `(.L_x_56) ;  /* 0xfffffffc00ec7947 */ /* 0x000fea000383ffff */
.L_x_22:
[----:B------:R-:W2:Y:S02]  /*38c0*/  S2UR UR4, SR_CgaCtaId ;  /* 0x00000000000479c3 */ /* 0x000ea40000008800 */
[----:B--2---:R-:W-:-:S04]  /*38d0*/  UISETP.NE.AND UP0, UPT, UR4, URZ, UPT ;  /* 0x000000ff0400728c */ /* 0x004fc8000bf05270 */
[----:B------:R-:W-:-:S09]  /*38e0*/  UISETP.NE.OR UP0, UPT, UR18, 0x1, UP0 ;  /* 0x000000011200788c */ /* 0x000fd20008705670 */
[----:B------:R-:W-:Y:S05]  /*38f0*/  BRA.U UP0, `(.L_x_57) ;  /* 0x0000000100b47547 */ /* 0x000fea000b800000 */
[----:B------:R-:W2:Y:S01]  /*3900*/  S2UR UR5, SR_CgaCtaId ;  /* 0x00000000000579c3 */ /* 0x000ea20000008800 */
[----:B------:R-:W-:Y:S01]  /*3910*/  UMOV UR4, 0x400 ;  /* 0x0000040000047882 */ /* 0x000fe20000000000 */
[----:B------:R-:W-:Y:S01]  /*3920*/  HFMA2 R2, -RZ, RZ, 0, 5.9604644775390625e-08 ;  /* 0x00000001ff027431 */ /* 0x000fe200000001ff */
[----:B------:R-:W-:Y:S01]  /*3930*/  ISETP.GE.U32.AND P0, PT, R3, 0x2, PT ;  /* 0x000000020300780c */ /* 0x000fe20003f06070 */
[----:B------:R-:W-:Y:S01]  /*3940*/  IMAD.MOV.U32 R8, RZ, RZ, RZ ;  /* 0x000000ffff087224 */ /* 0x000fe200078e00ff */
[----:B--2---:R-:W-:-:S04]  /*3950*/  ULEA UR4, UR5, UR4, 0x18 ;  /* 0x0000000405047291 */ /* 0x004fc8000f8ec0ff */
[----:B------:R-:W-:Y:S02]  /*3960*/  UIADD3 UR5, UPT, UPT, UR4, 0x148, URZ ;  /* 0x0000014804057890 */ /* 0x000fe4000fffe0ff */
[----:B------:R-:W-:Y:S02]  /*3970*/  UIADD3 UR8, UPT, UPT, UR4, 0x140, URZ ;  /* 0x0000014004087890 */ /* 0x000fe4000fffe0ff */
[----:B------:R-:W-:-:S12]  /*3980*/  UPRMT UR5, URZ, 0x654, UR5 ;  /* 0x00000654ff057896 */ /* 0x000fd80008000005 */
.L_x_60:
[----:B------:R-:W-:Y:S01]  /*3990*/  SHF.L.U32 R7, R2, 0x1f, RZ ;  /* 0x0000001f02077819 */ /* 0x000fe200000006ff */
[----:B------:R-:W-:Y:S02]  /*39a0*/  IMAD.U32 R4, RZ, RZ, UR8 ;  /* 0x00000008ff047e24 */ /* 0x000fe4000f8e00ff */
[----:B------:R-:W-:Y:S01]  /*39b0*/  @!P0 IMAD.MOV.U32 R5, RZ, RZ, 0x10 ;  /* 0x00000010ff058424 */ /* 0x000fe200078e00ff */
[----:B------:R-:W2:Y:S02]  /*39c0*/  SYNCS.PHASECHK.TRANS64.TRYWAIT P1, [UR4+0x148], R7 ;  /* 0x00014807ff0075a7 */ /* 0x000ea40008021104 */
[----:B------:R-:W-:-:S04]  /*39d0*/  PRMT R9, R3, 0x654, R4 ;  /* 0x0000065403097816 */ /* 0x000fc80000000004 */
[----:B------:R-:W-:Y:S01]  /*39e0*/  SEL R0, R9, R0, !P0 ;  /* 0x0000000009007207 */ /* 0x000fe20004000000 */
[----:B--2---:R-:W-:Y:S06]  /*39f0*/  @!P1 BRA `(.L_x_58) ;  /* 0x0000005800589947 */ /* 0x004fec0003800000 */
.L_x_174:
[----:B------:R-:W-:Y:S01]  /*3a00*/  UIADD3 UR6, UPT, UPT, UR4, 0x180, URZ ;  /* 0x0000018004067890 */ /* 0x000fe2000fffe0ff */
[----:B------:R3:W-:Y:S01]  /*3a10*/  @!P0 SYNCS.ARRIVE.TRANS64.RED RZ, [R0+URZ], R5 ;  /* 0x0000000500ff89a7 */ /* 0x0007e200080004ff */
[----:B------:R-:W-:Y:S01]  /*3a20*/  UIADD3 UR7, UPT, UPT, UR4, 0x140, URZ ;  /* 0x0000014004077890 */ /* 0x000fe2000fffe0ff */
[----:B------:R-:W-:-:S08]  /*3a30*/  LOP3.LUT R2, R2, 0x1, RZ, 0x3c, !PT ;  /* 0x0000000102027812 */ /* 0x000fd000078e3cff */
[----:B------:R-:W-:Y:S06]  /*3a40*/  UGETNEXTWORKID.BROADCAST [UR6], [UR7] ;  /* 0x00000000060073ca */ /* 0x000fec0008000100 */
[----:B---3--:R-:W-:-:S04]  /*3a50*/  SHF.L.U32 R5, R8, 0x1f, RZ ;  /* 0x0000001f08057819 */ /* 0x008fc800000006ff */
[----:B------:R-:W3:Y:S02]  /*3a60*/  SYNCS.PHASECHK.TRANS64.TRYWAIT P1, [UR4+0x140], R5 ;  /* 0x00014005ff0075a7 */ /* 0x000ee40008021104 */
[----:B---3--:R-:W-:Y:S05]  /*3a70*/  @!P1 BRA `(.L_x_59) ;  /* 0x0000005800509947 */ /* 0x008fea0003800000 */
.L_x_176:
[----:B--2---:R-:W2:Y:S01]  /*3a80*/  LDS.128 R4, [UR4+0x180] ;  /* 0x00018004ff047984 */ /* 0x004ea20008000c00 */
[----:B------:R-:W-:Y:S01]  /*3a90*/  LOP3.LUT R8, R8, 0x1, RZ, 0x3c, !PT ;  /* 0x0000000108087812 */ /* 0x000fe200078e3cff */
[----:B------:R-:W-:Y:S01]  /*3aa0*/  @!PT LDS RZ, [RZ] ;  /* 0x00000000fffff984 */ /* 0x000fe20000000800 */
[----:B------:R-:W-:Y:S01]  /*3ab0*/  @!PT LDS RZ, [RZ] ;  /* 0x00000000fffff984 */ /* 0x000fe20000000800 */
[----:B------:R-:W-:Y:S01]  /*3ac0*/  @!PT LDS RZ, [RZ] ;  /* 0x00000000fffff984 */ /* 0x000fe20000000800 */
[----:B------:R-:W-:Y:S01]  /*3ad0*/  @!PT LDS RZ, [RZ] ;  /* 0x00000000fffff984 */ /* 0x000fe20000000800 */
[----:B------:R3:W-:Y:S06]  /*3ae0*/  MEMBAR.ALL.CTA ;  /* 0x0000000000007992 */ /* 0x0007ec0000008000 */
[----:B---3--:R-:W3:Y:S02]  /*3af0*/  FENCE.VIEW.ASYNC.S ;  /* 0x00000000000073c6 */ /* 0x008ee40000000000 */
[----:B---3--:R-:W-:Y:S01]  /*3b00*/  SYNCS.ARRIVE.TRANS64.RED.A1T0 RZ, [UR5], RZ ;  /* 0x000000ffffff79a7 */ /* 0x008fe20008100405 */
[----:B--2---:R-:W-:-:S13]  /*3b10*/  LOP3.LUT P1, RZ, R6, 0x1, RZ, 0xc0, !PT ;  /* 0x0000000106ff7812 */ /* 0x004fda000782c0ff */
[----:B------:R-:W-:Y:S05]  /*3b20*/  @P1 BRA `(.L_x_60) ;  /* 0xfffffffc00981947 */ /* 0x000fea000383ffff */
[----:B------:R-:W-:-:S04]  /*3b30*/  SHF.L.U32 R0, R2, 0x1f, RZ ;  /* 0x0000001f02007819 */ /* 0x000fc800000006ff */
[----:B------:R-:W2:Y:S02]  /*3b40*/  SYNCS.PHASECHK.TRANS64 P0, [UR4+0x148], R0 ;  /* 0x00014800ff0075a7 */ /* 0x000ea40008001004 */
[----:B-12---:R-:W-:Y:S05]  /*3b50*/  @P0 EXIT ;  /* 0x000000000000094d */ /* 0x006fea0003800000 */
[----:B------:R-:W-:-:S07]  /*3b60*/  MOV R0, UR4 ;  /* 0x0000000400007c02 */ /* 0x000fce0008000f00 */
.L_x_61:
[----:B-1----:R-:W-:-:S04]  /*3b70*/  SHF.L.U32 R3, R2, 0x1f, RZ ;  /* 0x0000001f02037819 */ /* 0x002fc800000006ff */
[----:B------:R1:W2:Y:S03]  /*3b80*/  SYNCS.PHASECHK.TRANS64.TRYWAIT P0, [R0+URZ+0x148], R3 ;  /* 0x00014803000075a7 */ /* 0x0002a600080011ff */
[----:B--2---:R-:W-:Y:S05]  /*3b90*/  @!P0 NANOSLEEP.SYNCS 0x989680 ;  /* 0x009896800000895d */ /* 0x004fea0003900000 */
[----:B------:R-:W2:Y:S02]  /*3ba0*/  @!P0 SYNCS.PHASECHK.TRANS64 P0, [R0+URZ+0x148], R3 ;  /* 0x00014803000085a7 */ /* 0x000ea400080010ff */
[----:B--2---:R-:W-:Y:S05]  /*3bb0*/  @P0 EXIT ;  /* 0x000000000000094d */ /* 0x004fea0003800000 */
[----:B------:R-:W-:Y:S05]  /*3bc0*/  BRA `(.L_x_61) ;  /* 0xfffffffc00e87947 */ /* 0x000fea000383ffff */
.L_x_57:
[----:B------:R-:W-:Y:S05]  /*3bd0*/  BRA.U UP4, `(.L_x_62) ;  /* 0x0000001104a47547 */ /* 0x000fea000b800000 */
[----:B------:R-:W2:Y:S01]  /*3be0*/  S2UR UR4, SR_CgaCtaId ;  /* 0x00000000000479c3 */ /* 0x000ea20000008800 */
[----:B------:R-:W-:Y:S01]  /*3bf0*/  UMOV UR5, 0x40 ;  /* 0x0000004000057882 */ /* 0x000fe20000000000 */
[----:B------:R-:W-:Y:S01]  /*3c00*/  NOP ;  /* 0x0000000000007918 */ /* 0x000fe20000000000 */
[----:B------:R-:W-:Y:S01]  /*3c10*/  UMOV UR6, 0x400 ;  /* 0x0000040000067882 */ /* 0x000fe20000000000 */
[----:B--2---:R-:W-:Y:S02]  /*3c20*/  ULEA UR5, UR4, UR5, 0x18 ;  /* 0x0000000504057291 */ /* 0x004fe4000f8ec0ff */
[----:B------:R-:W-:-:S07]  /*3c30*/  ULEA UR6, UR4, UR6, 0x18 ;  /* 0x0000000604067291 */ /* 0x000fce000f8ec0ff */
[----:B------:R-:W2:Y:S02]  /*3c40*/  LDS.U8 R3, [UR5+0x1c] ;  /* 0x00001c05ff037984 */ /* 0x000ea40008000000 */
[----:B--2---:R-:W-:-:S13]  /*3c50*/  ISETP.NE.AND P0, PT, R3, RZ, PT ;  /* 0x000000ff0300720c */ /* 0x004fda0003f05270 */
[----:B------:R-:W-:Y:S05]  /*3c60*/  @P0 BRA `(.L_x_63) ;  /* 0x0000000400080947 */ /* 0x000fea0003800000 */
[----:B------:R-:W-:Y:S02]  /*3c70*/  UISETP.NE.U32.AND UP1, UPT, UR38, 0x1, UPT ;  /* 0x000000012600788c */ /* 0x000fe4000bf25070 */
[----:B------:R-:W-:-:S07]  /*3c80*/  UIADD3 UR7, UPT, UPT, UR5, 0x8, URZ ;  /* 0x0000000805077890 */ /* 0x000fce000fffe0ff */
[----:B------:R-:W-:Y:S05]  /*3c90*/  BRA.U !UP1, `(.L_x_64) ;  /* 0x00000001099c7547 */ /* 0x000fea000b800000 */
[----:B------:R-:W-:Y:S01]  /*3ca0*/  ELECT P0, URZ, PT ;  /* 0x0000000000ff782f */ /* 0x000fe20003800000 */
[----:B------:R-:W-:-:S12]  /*3cb0*/  BSSY B0, `(.L_x_64) ;  /* 0x0000025000007945 */ /* 0x000fd80003800000 */
[----:B------:R-:W-:Y:S05]  /*3cc0*/  @!P0 BRA `(.L_x_65) ;  /* 0x00000000008c8947 */ /* 0x000fea0003800000 */
[----:B------:R-:W-:-:S05]  /*3cd0*/  UMOV UR4, 0x10 ;  /* 0x0000001000047882 */ /* 0x000fca0000000000 */
[----:B------:R-:W-:Y:S04]  /*3ce0*/  DEPBAR.LE SB2, 0x36 ;  /* 0x0000ad800000791a */ /* 0x000fe80000000000 */
[----:B------:R-:W2:Y:S02]  /*3cf0*/  UTCATOMSWS.2CTA.FIND_AND_SET.ALIGN UP0, UR4, UR4 ;  /* 0x00000004000475e3 */ /* 0x000ea40008200800 */
[----:B--2---:R-:W-:Y:S01]  /*3d00*/  MOV R10, UR4 ;  /* 0x00000004000a7c02 */ /* 0x004fe20008000f00 */
[----:B------:R-:W-:Y:S06]  /*3d10*/  BRA.U UP0, `(.L_x_66) ;  /* 0x0000000100187547 */ /* 0x000fec000b800000 */
.L_x_67:
[----:B------:R-:W-:Y:S05]  /*3d20*/  NANOSLEEP 0x64 ;  /* 0x000000640000795d */ /* 0x000fea0003800000 */
[----:B------:R-:W-:-:S05]  /*3d30*/  UMOV UR4, 0x10 ;  /* 0x0000001000047882 */ /* 0x000fca0000000000 */
[----:B------:R-:W-:Y:S04]  /*3d40*/  DEPBAR.LE SB2, 0x36 ;  /* 0x0000ad800000791a */ /* 0x000fe80000000000 */
[----:B------:R-:W2:Y:S02]  /*3d50*/  UTCATOMSWS.2CTA.FIND_AND_SET.ALIGN UP0, UR4, UR4 ;  /* 0x00000004000475e3 */ /* 0x000ea40008200800 */
[----:B--2---:R-:W-:Y:S01]  /*3d60*/  MOV R10, UR4 ;  /* 0x00000004000a7c02 */ /* 0x004fe20008000f00 */
[----:B------:R-:W-:Y:S05]  /*3d70*/  BRA.U !UP0, `(.L_x_67) ;  /* 0xfffffffd08e87547 */ /* 0x000fea000b83ffff */
.L_x_66:
[----:B------:R-:W2:Y:S01]  /*3d80*/  LDS R6, [UR5+0x10] ;  /* 0x00001005ff067984 */ /* 0x000ea20008000800 */
[----:B------:R-:W-:Y:S01]  /*3d90*/  IMAD.U32 R3, RZ, RZ, UR6 ;  /* 0x00000006ff037e24 */ /* 0x000fe2000f8e00ff */
[----:B------:R-:W-:-:S03]  /*3da0*/  MOV R4, UR37 ;  /* 0x0000002500047c02 */ /* 0x000fc60008000f00 */
[----:B------:R-:W-:Y:S01]  /*3db0*/  VIADD R3, R3, 0x190 ;  /* 0x0000019003037836 */ /* 0x000fe20000000000 */
[----:B--2---:R-:W-:-:S04]  /*3dc0*/  SHF.L.U32 R6, R6, 0x1f, RZ ;  /* 0x0000001f06067819 */ /* 0x004fc800000006ff */
[----:B------:R-:W2:Y:S02]  /*3dd0*/  SYNCS.PHASECHK.TRANS64.TRYWAIT P0, [UR5+0x8], R6 ;  /* 0x00000806ff0075a7 */ /* 0x000ea40008001105 */
[----:B--2---:R-:W-:Y:S05]  /*3de0*/  @P0 BRA `(.L_x_68) ;  /* 0x0000000000080947 */ /* 0x004fea0003800000 */
[----:B------:R-:W2:Y:S02]  /*3df0*/  SYNCS.PHASECHK.TRANS64.TRYWAIT P0, [UR5+0x8], R6 ;  /* 0x00000806ff0075a7 */ /* 0x000ea40008001105 */
[----:B--2---:R-:W-:Y:S05]  /*3e00*/  @!P0 BRA `(.L_x_69) ;  /* 0x0000005400848947 */ /* 0x004fea0003800000 */
.L_x_68:
[----:B------:R-:W-:Y:S01]  /*3e10*/  PRMT R4, R4, 0x654, R3 ;  /* 0x0000065404047816 */ /* 0x000fe20000000003 */
[----:B------:R-:W-:Y:S01]  /*3e20*/  HFMA2 R3, -RZ, RZ, 0, 5.9604644775390625e-08 ;  /* 0x00000001ff037431 */ /* 0x000fe200000001ff */
[----:B------:R-:W-:Y:S01]  /*3e30*/  UPRMT UR4, UR37, 0x654, UR7 ;  /* 0x0000065425047896 */ /* 0x000fe20008000007 */
[----:B------:R-:W-:Y:S02]  /*3e40*/  IMAD.MOV.U32 R7, RZ, RZ, 0xffff ;  /* 0x0000ffffff077424 */ /* 0x000fe400078e00ff */
[----:B--2---:R-:W-:Y:S02]  /*3e50*/  IMAD.MOV.U32 R6, RZ, RZ, 0x4 ;  /* 0x00000004ff067424 */ /* 0x004fe400078e00ff */
[----:B------:R-:W-:Y:S01]  /*3e60*/  IMAD.SHL.U32 R9, R10, 0x20, RZ ;  /* 0x000000200a097824 */ /* 0x000fe200078e00ff */
[----:B------:R-:W-:Y:S02]  /*3e70*/  MOV R5, UR4 ;  /* 0x0000000400057c02 */ /* 0x000fe40008000f00 */
[-C--:B------:R-:W-:Y:S01]  /*3e80*/  SHF.L.U32 R8, R7, R10.reuse, RZ ;  /* 0x0000000a07087219 */ /* 0x080fe200000006ff */
[----:B------:R2:W-:Y:S01]  /*3e90*/  SYNCS.ARRIVE.TRANS64.RED RZ, [UR4], R6 ;  /* 0x00000006ffff79a7 */ /* 0x0005e20008000404 */
[----:B------:R-:W-:Y:S01]  /*3ea0*/  SHF.L.U32 R7, R3, R10, RZ ;  /* 0x0000000a03077219 */ /* 0x000fe200000006ff */
[----:B------:R2:W-:Y:S04]  /*3eb0*/  STS [UR6+0x190], R9 ;  /* 0x00019009ff007988 */ /* 0x0005e80008000806 */
[----:B------:R2:W-:Y:S04]  /*3ec0*/  STAS [R4.64], R10 ;  /* 0x0000000a04007dbd */ /* 0x0005e8000c0008ff */
[----:B------:R2:W-:Y:S04]  /*3ed0*/  ATOMS.OR RZ, [UR5+0x14], R8 ;  /* 0x00001408ffff798c */ /* 0x0005e8000b000005 */
[----:B------:R2:W-:Y:S04]  /*3ee0*/  ATOMS.OR RZ, [UR5+0x18], R7 ;  /* 0x00001807ffff798c */ /* 0x0005e8000b000005 */
[----:B------:R2:W-:Y:S02]  /*3ef0*/  ATOMS.XOR RZ, [UR5+0x10], R3 ;  /* 0x00001003ffff798c */ /* 0x0005e4000b800005 */
.L_x_65:
[----:B-1----:R-:W-:Y:S05]  /*3f00*/  BSYNC B0 ;  /* 0x0000000000007941 */ /* 0x002fea0003800000 */
.L_x_64:
[----:B------:R-:W-:Y:S05]  /*3f10*/  BRA.U UP1, `(.L_x_70) ;  /* 0x00000001016c7547 */ /* 0x000fea000b800000 */
[----:B------:R-:W-:-:S03]  /*3f20*/  UMOV UR4, 0xffffffff ;  /* 0xffffffff00047882 */ /* 0x000fc60000000000 */
[----:B------:R-:W-:Y:S05]  /*3f30*/  BRA.DIV UR4, `(.L_x_71) ;  /* 0x0000005604507947 */ /* 0x000fea000b800000 */
[----:B------:R-:W-:-:S13]  /*3f40*/  ELECT P0, URZ, PT ;  /* 0x0000000000ff782f */ /* 0x000fda0003800000 */
.L_x_179:
[----:B------:R-:W-:Y:S05]  /*3f50*/  @!P0 BRA `(.L_x_70) ;  /* 0x00000000005c8947 */ /* 0x000fea0003800000 */
[----:B--2---:R-:W2:Y:S02]  /*3f60*/  LDS R4, [UR5+0x10] ;  /* 0x00001005ff047984 */ /* 0x004ea40008000800 */
[----:B--2---:R-:W-:-:S04]  /*3f70*/  SHF.L.U32 R4, R4, 0x1f, RZ ;  /* 0x0000001f04047819 */ /* 0x004fc800000006ff */
[----:B------:R-:W2:Y:S02]  /*3f80*/  SYNCS.PHASECHK.TRANS64.TRYWAIT P0, [UR5+0x8], R4 ;  /* 0x00000804ff0075a7 */ /* 0x000ea40008001105 */
[----:B--2---:R-:W-:Y:S05]  /*3f90*/  @P0 BRA `(.L_x_72) ;  /* 0x0000000000080947 */ /* 0x004fea0003800000 */
[----:B------:R-:W2:Y:S02]  /*3fa0*/  SYNCS.PHASECHK.TRANS64.TRYWAIT P0, [UR5+0x8], R4 ;  /* 0x00000804ff0075a7 */ /* 0x000ea40008001105 */
[----:B--2---:R-:W-:Y:S05]  /*3fb0*/  @!P0 BRA `(.L_x_73) ;  /* 0x0000005400548947 */ /* 0x004fea0003800000 */
.L_x_72:
[----:B------:R-:W3:Y:S01]  /*3fc0*/  LDS R6, [UR6+0x190] ;  /* 0x00019006ff067984 */ /* 0x000ee20008000800 */
[----:B--2---:R-:W-:Y:S02]  /*3fd0*/  HFMA2 R3, -RZ, RZ, 0, 5.9604644775390625e-08 ;  /* 0x00000001ff037431 */ /* 0x004fe400000001ff */
[----:B------:R-:W-:Y:S01]  /*3fe0*/  IMAD.MOV.U32 R4, RZ, RZ, 0xffff ;  /* 0x0000ffffff047424 */ /* 0x000fe200078e00ff */
[----:B------:R-:W-:Y:S01]  /*3ff0*/  UPRMT UR4, UR37, 0x654, UR7 ;  /* 0x0000065425047896 */ /* 0x000fe20008000007 */
[----:B---3--:R-:W-:-:S03]  /*4000*/  IMAD.SHL.U32 R5, R6, 0x20, RZ ;  /* 0x0000002006057824 */ /* 0x008fc600078e00ff */
[-C--:B------:R-:W-:Y:S02]  /*4010*/  SHF.L.U32 R4, R4, R6.reuse, RZ ;  /* 0x0000000604047219 */ /* 0x080fe400000006ff */
[----:B------:R-:W-:Y:S01]  /*4020*/  SHF.L.U32 R6, R3, R6, RZ ;  /* 0x0000000603067219 */ /* 0x000fe200000006ff */
[----:B------:R3:W-:Y:S04]  /*4030*/  STS [UR6+0x190], R5 ;  /* 0x00019005ff007988 */ /* 0x0007e80008000806 */
[----:B------:R3:W-:Y:S04]  /*4040*/  ATOMS.OR RZ, [UR5+0x14], R4 ;  /* 0x00001404ffff798c */ /* 0x0007e8000b000005 */
[----:B------:R3:W-:Y:S01]  /*4050*/  ATOMS.OR RZ, [UR5+0x18], R6 ;  /* 0x00001806ffff798c */ /* 0x0007e2000b000005 */
[----:B------:R-:W-:Y:S03]  /*4060*/  SYNCS.ARRIVE.TRANS64.RED.A1T0 RZ, [UR4], RZ ;  /* 0x000000ffffff79a7 */ /* 0x000fe60008100404 */
[----:B------:R3:W-:Y:S01]  /*4070*/  ATOMS.XOR RZ, [UR5+0x10], R3 ;  /* 0x00001003ffff798c */ /* 0x0007e2000b800005 */
[----:B------:R-:W-:Y:S05]  /*4080*/  BRA `(.L_x_70) ;  /* 0x0000000000107947 */ /* 0x000fea0003800000 */
.L_x_63:
[----:B------:R-:W-:Y:S02]  /*4090*/  MOV R3, 0xffffffff ;  /* 0xffffffff00037802 */ /* 0x000fe40000000f00 */
[----:B------:R-:W-:-:S03]  /*40a0*/  MOV R4, 0x40d0 ;  /* 0x000040d000047802 */ /* 0x000fc60000000f00 */
[----:B------:R2:W-:Y:S04]  /*40b0*/  STS [UR6+0x190], R3 ;  /* 0x00019003ff007988 */ /* 0x0005e80008000806 */
[----:B-12--5:R-:W-:Y:S05]  /*40c0*/  CALL.REL.NOINC `($__internal_1_$__cuda_sm10x_tcgen05_guardrail_trap_phase_invalid_during_alloc) ;  /* 0x0000005800907944 */ /* 0x026fea0003c00000 */
.L_x_70:
[----:B------:R-:W-:Y:S05]  /*40d0*/  WARPSYNC.ALL ;  /* 0x0000000000007948 */ /* 0x000fea0003800000 */
[----:B------:R-:W4:Y:S01]  /*40e0*/  S2UR UR20, SR_CgaCtaId ;  /* 0x00000000001479c3 */ /* 0x000f220000008800 */
[----:B------:R-:W-:Y:S01]  /*40f0*/  UMOV UR4, 0x400 ;  /* 0x0000040000047882 */ /* 0x000fe20000000000 */
[----:B------:R-:W-:-:S06]  /*4100*/  NOP ;  /* 0x0000000000007918 */ /* 0x000fcc0000000000 */
[----:B------:R-:W-:Y:S06]  /*4110*/  BAR.ARV 0x6, 0xa0 ;  /* 0x0182800000007b1d */ /* 0x000fec0000002000 */
[----:B------:R-:W1:Y:S01]  /*4120*/  LDCU.64 UR6, c[0x0][0x388] ;  /* 0x00007100ff0677ac */ /* 0x000e620008000a00 */
[----:B------:R-:W-:Y:S01]  /*4130*/  LOP3.LUT R2, R2, 0xffff, RZ, 0xc0, !PT ;  /* 0x0000ffff02027812 */ /* 0x000fe200078ec0ff */
[----:B--2---:R-:W-:Y:S01]  /*4140*/  IMAD.MOV.U32 R8, RZ, RZ, 0x1 ;  /* 0x00000001ff087424 */ /* 0x004fe200078e00ff */
[----:B------:R-:W-:Y:S01]  /*4150*/  LOP3.LUT R0, R0, 0xffff, RZ, 0xc0, !PT ;  /* 0x0000ffff00007812 */ /* 0x000fe200078ec0ff */
[----:B------:R-:W2:Y:S01]  /*4160*/  LDCU.64 UR8, c[0x0][0x390] ;  /* 0x00007200ff0877ac */ /* 0x000ea20008000a00 */
[----:B------:R-:W-:Y:S01]  /*4170*/  R2UR UR21, R2 ;  /* 0x00000000021572ca */ /* 0x000fe200000e0000 */
[----:B------:R-:W-:Y:S01]  /*4180*/  IMAD.MOV.U32 R2, RZ, RZ, RZ ;  /* 0x000000ffff027224 */ /* 0x000fe200078e00ff */
[----:B------:R-:W-:Y:S01]  /*4190*/  R2UR UR35, R0 ;  /* 0x00000000002372ca */ /* 0x000fe200000e0000 */
[----:B------:R-:W-:Y:S01]  /*41a0*/  IMAD.MOV.U32 R0, RZ, RZ, RZ ;  /* 0x000000ffff007224 */ /* 0x000fe200078e00ff */
[----:B------:R-:W-:Y:S01]  /*41b0*/  UMOV UR24, URZ ;  /* 0x000000ff00187c82 */ /* 0x000fe20008000000 */
[----:B----4-:R-:W-:Y:S01]  /*41c0*/  ULEA UR20, UR20, UR4, 0x18 ;  /* 0x0000000414147291 */ /* 0x010fe2000f8ec0ff */
[----:B------:R-:W-:Y:S01]  /*41d0*/  UMOV UR19, URZ ;  /* 0x000000ff00137c82 */ /* 0x000fe20008000000 */
[----:B------:R-:W-:-:S02]  /*41e0*/  UISETP.NE.AND UP3, UPT, UR38, URZ, UPT ;  /* 0x000000ff2600728c */ /* 0x000fc4000bf65270 */
[----:B------:R-:W-:Y:S01]  /*41f0*/  UIADD3 UR34, UPT, UPT, UR20, 0x148, URZ ;  /* 0x0000014814227890 */ /* 0x000fe2000fffe0ff */
[----:B------:R-:W-:Y:S01]  /*4200*/  UMOV UR32, 0x0 ;  /* 0x0000000000207882 */ /* 0x000fe20000000000 */
[----:B-1----:R-:W-:-:S03]  /*4210*/  UIADD3 UR4, UPT, UPT, UR6, 0x1f, URZ ;  /* 0x0000001f06047890 */ /* 0x002fc6000fffe0ff */
[----:B---3--:R-:W1:Y:S01]  /*4220*/  LDS R3, [UR20+0x190] ;  /* 0x00019014ff037984 */ /* 0x008e620008000800 */
[----:B------:R-:W-:Y:S01]  /*4230*/  UMOV UR33, 0x8110910 ;  /* 0x0811091000217882 */ /* 0x000fe20000000000 */
[----:B------:R-:W-:Y:S02]  /*4240*/  UPRMT UR34, URZ, 0x654, UR34 ;  /* 0x00000654ff227896 */ /* 0x000fe40008000022 */
[----:B------:R-:W-:Y:S01]  /*4250*/  USHF.R.S32.HI UR5, URZ, 0x1f, UR4 ;  /* 0x0000001fff057899 */ /* 0x000fe20008011404 */
[----:B------:R-:W-:Y:S01]  /*4260*/  UMOV UR30, 0x0 ;  /* 0x00000000001e7882 */ /* 0x000fe20000000000 */
[----:B------:R-:W-:Y:S02]  /*4270*/  UMOV UR31, 0x8110910 ;  /* 0x08110910001f7882 */ /* 0x000fe40000000000 */
[----:B------:R-:W-:Y:S02]  /*4280*/  ULEA.HI UR4, UR5, UR4, URZ, 0x5 ;  /* 0x0000000405047291 */ /* 0x000fe4000f8f28ff */
[----:B------:R-:W-:-:S02]  /*4290*/  UIADD3 UR5, UPT, UPT, UR20, 0x26400, URZ ;  /* 0x0002640014057890 */ /* 0x000fc4000fffe0ff */
[----:B------:R-:W-:Y:S02]  /*42a0*/  USHF.R.S32.HI UR4, URZ, 0x5, UR4 ;  /* 0x00000005ff047899 */ /* 0x000fe40008011404 */
[----:B------:R-:W-:Y:S02]  /*42b0*/  USHF.R.U32.HI UR5, URZ, 0x4, UR5 ;  /* 0x00000004ff057899 */ /* 0x000fe40008011605 */
[----:B------:R-:W-:Y:S02]  /*42c0*/  UIMAD UR4, UR4, UR7, URZ ;  /* 0x00000007040472a4 */ /* 0x000fe4000f8e02ff */
[----:B------:R-:W-:Y:S02]  /*42d0*/  ULOP3.LUT UR23, UR5, 0x3fff, URZ, 0xc0, !UPT ;  /* 0x00003fff05177892 */ /* 0x000fe4000f8ec0ff */
[----:B--2---:R-:W-:Y:S01]  /*42e0*/  UIMAD UR4, UR4, UR8, URZ ;  /* 0x00000008040472a4 */ /* 0x004fe2000f8e02ff */
[----:B------:R-:W-:Y:S01]  /*42f0*/  UMOV UR28, 0x0 ;  /* 0x00000000001c7882 */ /* 0x000fe20000000000 */
[----:B------:R-:W-:-:S02]  /*4300*/  UMOV UR29, 0x8110910 ;  /* 0x08110910001d7882 */ /* 0x000fc40000000000 */
[----:B------:R-:W-:Y:S02]  /*4310*/  UIMAD UR6, UR4, UR9, URZ ;  /* 0x00000009040672a4 */ /* 0x000fe4000f8e02ff */
[----:B------:R-:W-:Y:S02]  /*4320*/  UIADD3 UR4, UPT, UPT, UR20, 0x6400, URZ ;  /* 0x0000640014047890 */ /* 0x000fe4000fffe0ff */
[----:B------:R-:W-:Y:S02]  /*4330*/  UIADD3 UR36, UPT, UPT, UR6, -0x1, URZ ;  /* 0xffffffff06247890 */ /* 0x000fe4000fffe0ff */
[----:B------:R-:W-:Y:S02]  /*4340*/  USHF.R.U32.HI UR4, URZ, 0x4, UR4 ;  /* 0x00000004ff047899 */ /* 0x000fe40008011604 */
[----:B------:R-:W-:Y:S02]  /*4350*/  UISETP.GE.AND UP4, UPT, UR6, 0x1, UPT ;  /* 0x000000010600788c */ /* 0x000fe4000bf86270 */
[----:B------:R-:W-:Y:S01]  /*4360*/  ULOP3.LUT UR4, UR4, 0x3fff, URZ, 0xc0, !UPT ;  /* 0x00003fff04047892 */ /* 0x000fe2000f8ec0ff */
[----:B------:R-:W-:Y:S01]  /*4370*/  UMOV UR26, 0x0 ;  /* 0x00000000001a7882 */ /* 0x000fe20000000000 */
[----:B------:R-:W-:-:S02]  /*4380*/  UMOV UR27, 0x8110910 ;  /* 0x08110910001b7882 */ /* 0x000fc40000000000 */
[----:B------:R-:W-:Y:S01]  /*4390*/  ULOP3.LUT UR22, UR4, 0x10000, URZ, 0xfc, !UPT ;  /* 0x0001000004167892 */ /* 0x000fe2000f8efcff */
[C---:B-1----:R-:W-:Y:S01]  /*43a0*/  VIADD R5, R3.reuse, 0x20 ;  /* 0x0000002003057836 */ /* 0x042fe20000000000 */
[----:B------:R-:W-:-:S04]  /*43b0*/  LOP3.LUT R4, R3, 0xffff, RZ, 0xc0, !PT ;  /* 0x0000ffff03047812 */ /* 0x000fc800078ec0ff */
[----:B------:R-:W-:-:S05]  /*43c0*/  LOP3.LUT R5, R5, 0xffff, RZ, 0xc0, !PT ;  /* 0x0000ffff05057812 */ /* 0x000fca00078ec0ff */
[----:B------:R1:W-:Y:S02]  /*43d0*/  STL.64 [R1], R4 ;  /* 0x0000000401007387 */ /* 0x0003e40000100a00 */
.L_x_82:
[----:B-1----:R-:W-:-:S04]  /*43e0*/  SHF.L.U32 R5, R2, 0x1f, RZ ;  /* 0x0000001f02057819 */ /* 0x002fc800000006ff */
[----:B------:R-:W1:Y:S02]  /*43f0*/  SYNCS.PHASECHK.TRANS64.TRYWAIT P0, [UR20+0x140], R5 ;  /* 0x00014005ff0075a7 */ /* 0x000e640008001114 */
[----:B-1-34-:R-:W-:Y:S05]  /*4400*/  @!P0 BRA `(.L_x_74) ;  /* 0x0000005000588947 */ /* 0x01afea0003800000 */
.L_x_181:
[----:B-1----:R-:W1:Y:S01]  /*4410*/  LDS.128 R4, [UR20+0x180] ;  /* 0x00018014ff047984 */ /* 0x002e620008000c00 */
[----:B------:R-:W-:Y:S01]  /*4420*/  ULEA UR25, UR24, UR20, 0x3 ;  /* 0x0000001418197291 */ /* 0x000fe2000f8e18ff */
[----:B------:R-:W-:Y:S01]  /*4430*/  @!PT LDS RZ, [RZ] ;  /* 0x00000000fffff984 */ /* 0x000fe20000000800 */
[----:B------:R-:W-:Y:S01]  /*4440*/  @!PT LDS RZ, [RZ] ;  /* 0x00000000fffff984 */ /* 0x000fe20000000800 */
[----:B------:R-:W-:Y:S01]  /*4450*/  @!PT LDS RZ, [RZ] ;  /* 0x00000000fffff984 */ /* 0x000fe20000000800 */
[----:B------:R-:W-:Y:S01]  /*4460*/  @!PT LDS RZ, [RZ] ;  /* 0x00000000fffff984 */ /* 0x000fe20000000800 */
[----:B------:R2:W-:Y:S06]  /*4470*/  MEMBAR.ALL.CTA ;  /* 0x0000000000007992 */ /* 0x0005ec0000008000 */
[----:B--2---:R-:W2:Y:S02]  /*4480*/  FENCE.VIEW.ASYNC.S ;  /* 0x00000000000073c6 */ /* 0x004ea40000000000 */
[----:B--2---:R-:W-:Y:S01]  /*4490*/  SYNCS.ARRIVE.TRANS64.RED.A1T0 RZ, [UR34], RZ ;  /* 0x000000ffffff79a7 */ /* 0x004fe20008100422 */
[----:B-1----:R-:W-:Y:S01]  /*44a0*/  LOP3.LUT P3, RZ, R6, 0x1, RZ, 0xc0, !PT ;  /* 0x0000000106ff7812 */ /* 0x002fe2000786c0ff */
[----:B------:R-:W-:-:S12]  /*44b0*/  BRA.U UP3, `(.L_x_75) ;  /* 0x00000001030c7547 */ /* 0x000fd8000b800000 */
[----:B------:R-:W-:-:S04]  /*44c0*/  SHF.L.U32 R5, R8, 0x1f, RZ ;  /* 0x0000001f08057819 */ /* 0x000fc800000006ff */
[----:B------:R-:W1:Y:S02]  /*44d0*/  SYNCS.PHASECHK.TRANS64.TRYWAIT P0, [UR25+0x160], R5 ;  /* 0x00016005ff0075a7 */ /* 0x000e640008001119 */
[----:B-1----:R-:W-:Y:S05]  /*44e0*/  @!P0 BRA `(.L_x_76) ;  /* 0x0000005000388947 */ /* 0x002fea0003800000 */
.L_x_75:
[----:B------:R-:W-:Y:S05]  /*44f0*/  BRA.U UP3, `(.L_x_77) ;  /* 0x0000000503047547 */ /* 0x000fea000b800000 */
[----:B------:R-:W-:Y:S05]  /*4500*/  BRA.U !UP4, `(.L_x_78) ;  /* 0x000000010cf47547 */ /* 0x000fea000b800000 */
[----:B------:R-:W-:Y:S01]  /*4510*/  ULEA UR4, UR24, UR43, 0x2 ;  /* 0x0000002b18047291 */ /* 0x000fe2000f8e10ff */
[----:B-1----:R-:W-:-:S08]  /*4520*/  SHF.L.U32 R4, R0, 0x1f, RZ ;  /* 0x0000001f00047819 */ /* 0x002fd000000006ff */
[----:B------:R-:W5:Y:S01]  /*4530*/  LDL R5, [UR4] ;  /* 0x00000004ff057983 */ /* 0x000f620008100800 */
[----:B------:R-:W-:Y:S02]  /*4540*/  ULEA UR4, UR19, UR20, 0x3 ;  /* 0x0000001413047291 */ /* 0x000fe4000f8e18ff */
[----:B------:R-:W-:Y:S01]  /*4550*/  UPLOP3.LUT UP2, UPT, UPT, UPT, UPT, 0x40, 0x4 ;  /* 0x000000000004789c */ /* 0x000fe20003f4e870 */
[----:B------:R-:W-:-:S06]  /*4560*/  UMOV UR17, UR36 ;  /* 0x0000002400117c82 */ /* 0x000fcc0008000000 */
[----:B------:R1:W2:Y:S01]  /*4570*/  SYNCS.PHASECHK.TRANS64.TRYWAIT P2, [UR4], R4 ;  /* 0x00000004ff0075a7 */ /* 0x0002a20008041104 */
[----:B------:R-:W-:-:S05]  /*4580*/  UMOV UR4, UR19 ;  /* 0x0000001300047c82 */ /* 0x000fca0008000000 */
.L_x_81:
[----:B------:R-:W-:Y:S01]  /*4590*/  ULEA UR18, UR4, UR20, 0x3 ;  /* 0x0000001404127291 */ /* 0x000fe2000f8e18ff */
[----:B--234-:R-:W-:Y:S11]  /*45a0*/  @P2 BRA `(.L_x_79) ;  /* 0x00000000000c2947 */ /* 0x01cff60003800000 */
[----:B------:R-:W-:Y:S04]  /*45b0*/  SHF.L.U32 R7, R0, 0x1f, RZ ;  /* 0x0000001f00077819 */ /* 0x000fe800000006ff */
[----:B------:R-:W2:Y:S02]  /*45c0*/  SYNCS.PHASECHK.TRANS64.TRYWAIT P0, [UR18], R7 ;  /* 0x00000007ff0075a7 */ /* 0x000ea40008001112 */
[----:B--2---:R-:W-:Y:S05]  /*45d0*/  @!P0 BRA `(.L_x_80) ;  /* 0x0000005000148947 */ /* 0x004fea0003800000 */
.L_x_79:
[----:B------:R-:W-:Y:S01]  /*45e0*/  UISETP.NE.AND UP0, UPT, UR17, URZ, UPT ;  /* 0x000000ff1100728c */ /* 0x000fe2000bf05270 */
[----:B------:R-:W-:Y:S01]  /*45f0*/  PLOP3.LUT P2, PT, PT, PT, PT, 0x80, 0x8 ;  /* 0x000000000008781c */ /* 0x000fe20003f4f070 */
[----:B------:R-:W-:Y:S02]  /*4600*/  UIADD3 UR5, UPT, UPT, UR4, 0x1, URZ ;  /* 0x0000000104057890 */ /* 0x000fe4000fffe0ff */
[----:B------:R-:W-:Y:S02]  /*4610*/  ULEA UR10, UR4, UR23, 0x8 ;  /* 0x00000017040a7291 */ /* 0x000fe4000f8e40ff */
[----:B------:R-:W-:Y:S01]  /*4620*/  UISETP.NE.AND UP1, UPT, UR5, 0x10, UPT ;  /* 0x000000100500788c */ /* 0x000fe2000bf25270 */
[----:B------:R-:W-:Y:S01]  /*4630*/  PLOP3.LUT P0, PT, PT, PT, UP0, 0x80, 0x8 ;  /* 0x000000000008781c */ /* 0x000fe20003f0f008 */
[----:B------:R-:W-:Y:S02]  /*4640*/  ULEA UR14, UR4, UR22, 0x9 ;  /* 0x00000016040e7291 */ /* 0x000fe4000f8e48ff */
[----:B------:R-:W-:Y:S02]  /*4650*/  USEL UR6, URZ, 0x1, UP1 ;  /* 0x00000001ff067887 */ /* 0x000fe40008800000 */
[----:B------:R-:W-:Y:S01]  /*4660*/  USEL UR19, UR5, URZ, UP1 ;  /* 0x000000ff05137287 */ /* 0x000fe20008800000 */
[----:B------:R-:W-:Y:S11]  /*4670*/  ELECT P1, URZ, PT ;  /* 0x0000000000ff782f */ /* 0x000ff60003820000 */
[----:B------:R-:W-:Y:S02]  /*4680*/  @!UPT UIADD3 URZ, UPT, UPT, URZ, URZ, URZ ;  /* 0x000000fffffff290 */ /* 0x000fe4000fffe0ff */
[C---:B-----5:R-:W-:Y:S01]  /*4690*/  @P1 R2UR.BROADCAST UR4, R5.reuse ;  /* 0x00000000050412ca */ /* 0x060fe200008e0000 */
[----:B------:R-:W-:Y:S01]  /*46a0*/  @UP0 ULEA UR5, UR19, UR20, 0x3 ;  /* 0x0000001413050291 */ /* 0x000fe2000f8e18ff */
[----:B------:R-:W-:Y:S01]  /*46b0*/  LOP3.LUT R0, R0, UR6, RZ, 0x3c, !PT ;  /* 0x0000000600007c12 */ /* 0x000fe2000f8e3cff */
[----:B------:R-:W-:Y:S02]  /*46c0*/  UIADD3 UR8, UPT, UPT, UR10, 0x40, URZ ;  /* 0x000000400a087890 */ /* 0x000fe4000fffe0ff */
[----:B------:R-:W-:Y:S01]  /*46d0*/  UIADD3 UR6, UPT, UPT, UR14, 0x2, URZ ;  /* 0x000000020e067890 */ /* 0x000fe2000fffe0ff */
[----:B-1----:R-:W-:Y:S01]  /*46e0*/  @P0 SHF.L.U32 R4, R0, 0x1f, RZ ;  /* 0x0000001f00040819 */ /* 0x002fe200000006ff */
[----:B------:R-:W-:Y:S01]  /*46f0*/  UIADD3 UR12, UPT, UPT, UR10, 0x80, URZ ;  /* 0x000000800a0c7890 */ /* 0x000fe2000fffe0ff */
[----:B------:R-:W-:Y:S02]  /*4700*/  UMOV UR11, 0x20004020 ;  /* 0x20004020000b7882 */ /* 0x000fe40000000000 */
[----:B------:R3:W4:Y:S01]  /*4710*/  @P0 SYNCS.PHASECHK.TRANS64.TRYWAIT P2, [UR5], R4 ;  /* 0x00000004ff0005a7 */ /* 0x0007220008041105 */
[----:B------:R-:W-:Y:S11]  /*4720*/  ELECT P0, URZ, PT ;  /* 0x0000000000ff782f */ /* 0x000ff60003800000 */
[----:B------:R-:W-:Y:S02]  /*4730*/  @!UPT UIADD3 URZ, UPT, UPT, URZ, URZ, URZ ;  /* 0x000000fffffff290 */ /* 0x000fe4000fffe0ff */
[C---:B------:R-:W-:Y:S02]  /*4740*/  @P0 R2UR.BROADCAST UR16, R5.reuse ;  /* 0x00000000051002ca */ /* 0x040fe400008e0000 */
[----:B------:R-:W-:Y:S01]  /*4750*/  ELECT P0, URZ, PT ;  /* 0x0000000000ff782f */ /* 0x000fe20003800000 */
[----:B------:R-:W-:Y:S01]  /*4760*/  UMOV UR15, 0x40004040 ;  /* 0x40004040000f7882 */ /* 0x000fe20000000000 */
[----:B------:R-:W-:Y:S01]  /*4770*/  UMOV UR9, 0x20004020 ;  /* 0x2000402000097882 */ /* 0x000fe20000000000 */
[----:B------:R1:W-:Y:S01]  /*4780*/  UTCHMMA.2CTA gdesc[UR14], gdesc[UR10], tmem[UR4], tmem[UR32], idesc[UR33], UP2 ;  /* 0x00ff200a0e0075ea */ /* 0x0003e20009200004 */
[----:B------:R-:W-:Y:S01]  /*4790*/  UPLOP3.LUT UP2, UPT, UPT, UPT, UPT, 0x80, 0x8 ;  /* 0x000000000008789c */ /* 0x000fe20003f4f070 */
[----:B------:R-:W-:Y:S01]  /*47a0*/  UMOV UR7, 0x40004040 ;  /* 0x4000404000077882 */ /* 0x000fe20000000000 */
[----:B------:R-:W-:Y:S01]  /*47b0*/  UMOV UR13, 0x20004020 ;  /* 0x20004020000d7882 */ /* 0x000fe20000000000 */
[----:B------:R-:W-:Y:S04]  /*47c0*/  UMOV UR5, 0x40004040 ;  /* 0x4000404000057882 */ /* 0x000fe80000000000 */
[----:B------:R2:W-:Y:S01]  /*47d0*/  UTCHMMA.2CTA gdesc[UR6], gdesc[UR8], tmem[UR16], tmem[UR30], idesc[UR31], UPT ;  /* 0x00ff1e08060075ea */ /* 0x0005e2000ba00010 */
[----:B-1----:R-:W-:Y:S01]  /*47e0*/  UIADD3 UR4, UPT, UPT, UR14, 0x4, URZ ;  /* 0x000000040e047890 */ /* 0x002fe2000fffe0ff */
[C---:B------:R-:W-:Y:S02]  /*47f0*/  @P0 R2UR.BROADCAST UR15, R5.reuse ;  /* 0x00000000050f02ca */ /* 0x040fe400008e0000 */
[----:B------:R-:W-:Y:S01]  /*4800*/  ELECT P0, URZ, PT ;  /* 0x0000000000ff782f */ /* 0x000fe20003800000 */
[----:B------:R-:W-:Y:S02]  /*4810*/  UIADD3 UR10, UPT, UPT, UR10, 0xc0, URZ ;  /* 0x000000c00a0a7890 */ /* 0x000fe4000fffe0ff */
[----:B--2---:R-:W-:Y:S10]  /*4820*/  UIADD3 UR6, UPT, UPT, UR14, 0x6, URZ ;  /* 0x000000060e067890 */ /* 0x004ff4000fffe0ff */
[----:B------:R-:W-:Y:S01]  /*4830*/  @P0 R2UR.BROADCAST UR9, R5 ;  /* 0x00000000050902ca */ /* 0x000fe200008e0000 */
[----:B------:R-:W-:Y:S01]  /*4840*/  UIADD3 UR8, UPT, UPT, UR18, 0x80, URZ ;  /* 0x0000008012087890 */ /* 0x000fe2000fffe0ff */
[----:B------:R1:W-:Y:S11]  /*4850*/  UTCHMMA.2CTA gdesc[UR4], gdesc[UR12], tmem[UR15], tmem[UR28], idesc[UR29], UPT ;  /* 0x00ff1c0c040075ea */ /* 0x0003f6000ba0000f */
[----:B------:R3:W-:Y:S01]  /*4860*/  UTCHMMA.2CTA gdesc[UR6], gdesc[UR10], tmem[UR9], tmem[UR26], idesc[UR27], UPT ;  /* 0x00ff1a0a060075ea */ /* 0x0007e2000ba00009 */
[----:B------:R3:W-:Y:S01]  /*4870*/  UTCBAR.2CTA.MULTICAST [UR8], URZ, UR21 ;  /* 0x000000ff080073e9 */ /* 0x0007e20008200815 */
[----:B-1----:R-:W-:Y:S02]  /*4880*/  UIADD3 UR4, UPT, UPT, UR17, 0x1, URZ ;  /* 0x0000000111047890 */ /* 0x002fe4000fffe0ff */
[----:B------:R-:W-:Y:S02]  /*4890*/  UIADD3 UR5, UPT, UPT, UR17, -0x1, URZ ;  /* 0xffffffff11057890 */ /* 0x000fe4000fffe0ff */
[----:B------:R-:W-:Y:S03]  /*48a0*/  UISETP.GT.U32.AND UP0, UPT, UR4, 0x1, UPT ;  /* 0x000000010400788c */ /* 0x000fe6000bf04070 */
[----:B------:R-:W-:Y:S02]  /*48b0*/  UMOV UR4, UR19 ;  /* 0x0000001300047c82 */ /* 0x000fe40008000000 */
[----:B------:R-:W-:Y:S04]  /*48c0*/  UMOV UR17, UR5 ;  /* 0x0000000500117c82 */ /* 0x000fe80008000000 */
[----:B------:R-:W-:Y:S05]  /*48d0*/  BRA.U UP0, `(.L_x_81) ;  /* 0xfffffffd002c7547 */ /* 0x000fea000b83ffff */
.L_x_78:
[----:B------:R-:W-:-:S09]  /*48e0*/  UIADD3 UR4, UPT, UPT, UR25, 0x150, URZ ;  /* 0x0000015019047890 */ /* 0x000fd2000fffe0ff */
[----:B------:R2:W-:Y:S01]  /*48f0*/  UTCBAR.2CTA.MULTICAST [UR4], URZ, UR35 ;  /* 0x000000ff040073e9 */ /* 0x0005e20008200823 */
[----:B------:R-:W-:Y:S02]  /*4900*/  NOP ;  /* 0x0000000000007918 */ /* 0x000fe40000000000 */
.L_x_77:
[----:B--2---:R-:W-:Y:S01]  /*4910*/  UIADD3 UR4, UPT, UPT, UR24, 0x1, URZ ;  /* 0x0000000118047890 */ /* 0x004fe2000fffe0ff */
[----:B------:R-:W-:-:S03]  /*4920*/  LOP3.LUT R2, R2, 0x1, RZ, 0x3c, !PT ;  /* 0x0000000102027812 */ /* 0x000fc600078e3cff */
[----:B------:R-:W-:-:S04]  /*4930*/  UISETP.NE.AND UP0, UPT, UR4, 0x2, UPT ;  /* 0x000000020400788c */ /* 0x000fc8000bf05270 */
[----:B------:R-:W-:Y:S02]  /*4940*/  USEL UR5, URZ, 0x1, UP0 ;  /* 0x00000001ff057887 */ /* 0x000fe40008000000 */
[----:B------:R-:W-:-:S04]  /*4950*/  USEL UR24, UR4, URZ, UP0 ;  /* 0x000000ff04187287 */ /* 0x000fc80008000000 */
[----:B------:R-:W-:Y:S01]  /*4960*/  LOP3.LUT R8, R8, UR5, RZ, 0x3c, !PT ;  /* 0x0000000508087c12 */ /* 0x000fe2000f8e3cff */
[----:B------:R-:W-:Y:S07]  /*4970*/  @P3 BRA `(.L_x_82) ;  /* 0xfffffff800983947 */ /* 0x000fee000383ffff */
[----:B---3--:R-:W2:Y:S01]  /*4980*/  S2UR UR8, SR_CgaCtaId ;  /* 0x00000000000879c3 */ /* 0x008ea20000008800 */
[----:B------:R-:W-:Y:S01]  /*4990*/  ELECT P0, URZ, PT ;  /* 0x0000000000ff782f */ /* 0x000fe20003800000 */
[----:B------:R-:W-:Y:S01]  /*49a0*/  HFMA2 R0, -RZ, RZ, 0, 5.9604644775390625e-08 ;  /* 0x00000001ff007431 */ /* 0x000fe200000001ff */
[----:B------:R-:W-:-:S05]  /*49b0*/  UMOV UR4, 0x40 ;  /* 0x0000004000047882 */ /* 0x000fca0000000000 */
[----:B------:R-:W-:Y:S01]  /*49c0*/  UVIRTCOUNT.DEALLOC.SMPOOL 0x80 ;  /* 0x000000800000784c */ /* 0x000fe20000000000 */
[----:B------:R-:W-:Y:S02]  /*49d0*/  UISETP.NE.AND UP0, UPT, UR38, URZ, UPT ;  /* 0x000000ff2600728c */ /* 0x000fe4000bf05270 */
[----:B--2---:R-:W-:-:S09]  /*49e0*/  ULEA UR8, UR8, UR4, 0x18 ;  /* 0x0000000408087291 */ /* 0x004fd2000f8ec0ff */
[----:B------:R2:W-:Y:S01]  /*49f0*/  @P0 STS.U8 [UR8+0x1c], R0 ;  /* 0x00001c00ff000988 */ /* 0x0005e20008000008 */
[----:B------:R-:W-:Y:S05]  /*4a00*/  BRA.U UP0, `(.L_x_83) ;  /* 0x0000000100587547 */ /* 0x000fea000b800000 */
[----:B------:R-:W-:Y:S01]  /*4a10*/  UIADD3 UR5, UPT, UPT, UR20, 0x160, URZ ;  /* 0x0000016014057890 */ /* 0x000fe2000fffe0ff */
[----:B-1----:R-:W-:-:S03]  /*4a20*/  SHF.L.U32 R5, R8, 0x1f, RZ ;  /* 0x0000001f08057819 */ /* 0x002fc600000006ff */
[----:B------:R-:W-:-:S09]  /*4a30*/  ULEA UR4, UR24, UR5, 0x3 ;  /* 0x0000000518047291 */ /* 0x000fd2000f8e18ff */
[----:B------:R-:W1:Y:S02]  /*4a40*/  SYNCS.PHASECHK.TRANS64.TRYWAIT P0, [UR4], R5 ;  /* 0x00000005ff0075a7 */ /* 0x000e640008001104 */
[----:B-1----:R-:W-:Y:S05]  /*4a50*/  @!P0 BRA `(.L_x_84) ;  /* 0x0000004c000c8947 */ /* 0x002fea0003800000 */
.L_x_185:
[----:B------:R-:W-:-:S04]  /*4a60*/  UIADD3 UR4, UPT, UPT, UR24, 0x1, URZ ;  /* 0x0000000118047890 */ /* 0x000fc8000fffe0ff */
[----:B------:R-:W-:-:S04]  /*4a70*/  UISETP.NE.AND UP1, UPT, UR4, 0x2, UPT ;  /* 0x000000020400788c */ /* 0x000fc8000bf25270 */
[----:B------:R-:W-:Y:S02]  /*4a80*/  USEL UR6, URZ, 0x1, UP1 ;  /* 0x00000001ff067887 */ /* 0x000fe40008800000 */
[----:B------:R-:W-:-:S04]  /*4a90*/  USEL UR4, UR4, URZ, UP1 ;  /* 0x000000ff04047287 */ /* 0x000fc80008800000 */
[----:B------:R-:W-:Y:S01]  /*4aa0*/  ULEA UR4, UR4, UR5, 0x3 ;  /* 0x0000000504047291 */ /* 0x000fe2000f8e18ff */
[----:B-1----:R-:W-:-:S04]  /*4ab0*/  LOP3.LUT R5, R8, UR6, RZ, 0x3c, !PT ;  /* 0x0000000608057c12 */ /* 0x002fc8000f8e3cff */
[----:B------:R-:W-:Y:S01]  /*4ac0*/  SHF.L.U32 R5, R5, 0x1f, RZ ;  /* 0x0000001f05057819 */ /* 0x000fe200000006ff */
[----:B--2---:R-:W-:-:S04]  /*4ad0*/  IMAD.U32 R0, RZ, RZ, UR4 ;  /* 0x00000004ff007e24 */ /* 0x004fc8000f8e00ff */
[----:B------:R1:W2:Y:S03]  /*4ae0*/  SYNCS.PHASECHK.TRANS64.TRYWAIT P0, [R0+URZ], R5 ;  /* 0x00000005000075a7 */ /* 0x0002a600080011ff */
[----:B--2---:R-:W-:Y:S05]  /*4af0*/  @!P0 NANOSLEEP.SYNCS 0x989680 ;  /* 0x009896800000895d */ /* 0x004fea0003900000 */
[----:B------:R-:W2:Y:S02]  /*4b00*/  @!P0 SYNCS.PHASECHK.TRANS64 P0, [R0+URZ], R5 ;  /* 0x00000005000085a7 */ /* 0x000ea400080010ff */
[----:B--2---:R-:W-:Y:S05]  /*4b10*/  @P0 BRA `(.L_x_85) ;  /* 0x0000000000200947 */ /* 0x004fea0003800000 */
.L_x_86:
[----:B--2---:R2:W3:Y:S02]  /*4b20*/  SYNCS.PHASECHK.TRANS64.TRYWAIT P0, [R0+URZ], R5 ;  /* 0x00000005000075a7 */ /* 0x0044e400080011ff */
[----:B---3--:R-:W-:Y:S05]  /*4b30*/  @!P0 NANOSLEEP.SYNCS 0x989680 ;  /* 0x009896800000895d */ /* 0x008fea0003900000 */
[----:B------:R-:W3:Y:S02]  /*4b40*/  @!P0 SYNCS.PHASECHK.TRANS64 P0, [R0+URZ], R5 ;  /* 0x00000005000085a7 */ /* 0x000ee400080010ff */
[----:B---3--:R-:W-:Y:S05]  /*4b50*/  @!P0 BRA `(.L_x_86) ;  /* 0xfffffffc00f08947 */ /* 0x008fea000383ffff */
[----:B------:R-:W-:Y:S05]  /*4b60*/  BRA `(.L_x_85) ;  /* 0x00000000000c7947 */ /* 0x000fea0003800000 */
.L_x_83:
[----:B------:R-:W-:-:S04]  /*4b70*/  UIADD3 UR4, UPT, UPT, UR20, 0x170, URZ ;  /* 0x0000017014047890 */ /* 0x000fc8000fffe0ff */
[----:B------:R-:W-:-:S09]  /*4b80*/  UPRMT UR4, UR37, 0x654, UR4 ;  /* 0x0000065425047896 */ /* 0x000fd20008000004 */
[----:B------:R-:W-:Y:S03]  /*4b90*/  SYNCS.ARRIVE.TRANS64.RED.A1T0 RZ, [UR4], RZ ;  /* 0x000000ffffff79a7 */ /* 0x000fe60008100404 */
.L_x_85:
[----:B-12---:R-:W-:Y:S01]  /*4ba0*/  SHF.L.U32 R5, RZ, 0x1f, RZ ;  /* 0x0000001fff057819 */ /* 0x006fe200000006ff */
[----:B------:R-:W-:Y:S01]  /*4bb0*/  UIADD3 UR4, UPT, UPT, UR20, 0x170, URZ ;  /* 0x0000017014047890 */ /* 0x000fe2000fffe0ff */
[----:B------:R-:W-:Y:S02]  /*4bc0*/  PLOP3.LUT P0, PT, PT, PT, UP0, 0x80, 0x8 ;  /* 0x000000000008781c */ /* 0x000fe40003f0f008 */
[----:B------:R-:W1:Y:S02]  /*4bd0*/  SYNCS.PHASECHK.TRANS64.TRYWAIT P1, [UR20+0x170], R5 ;  /* 0x00017005ff0075a7 */ /* 0x000e640008021114 */
[----:B-1----:R-:W-:Y:S09]  /*4be0*/  @!P1 BRA `(.L_x_87) ;  /* 0x0000004800c09947 */ /* 0x002ff20003800000 */
.L_x_187:
[----:B------:R-:W-:Y:S01]  /*4bf0*/  @!UP0 UPRMT UR4, UR37, 0x654, UR4 ;  /* 0x0000065425048896 */ /* 0x000fe20008000004 */
[----:B------:R-:W-:Y:S01]  /*4c00*/  LOP3.LUT R2, R3, 0xffff, RZ, 0xc0, !PT ;  /* 0x0000ffff03027812 */ /* 0x000fe200078ec0ff */
[----:B------:R-:W-:Y:S02]  /*4c10*/  IMAD.MOV.U32 R3, RZ, RZ, 0xffff ;  /* 0x0000ffffff037424 */ /* 0x000fe400078e00ff */
[----:B-1----:R-:W-:Y:S01]  /*4c20*/  IMAD.MOV.U32 R5, RZ, RZ, 0x1 ;  /* 0x00000001ff057424 */ /* 0x002fe200078e00ff */
[----:B------:R-:W-:-:S04]  /*4c30*/  SHF.R.U32.HI R2, RZ, 0x5, R2 ;  /* 0x00000005ff027819 */ /* 0x000fc80000011602 */
[----:B------:R-:W-:Y:S01]  /*4c40*/  @!P0 SYNCS.ARRIVE.TRANS64.RED.A1T0 RZ, [UR4], RZ ;  /* 0x000000ffffff89a7 */ /* 0x000fe20008100404 */
[----:B------:R-:W-:Y:S01]  /*4c50*/  NOP ;  /* 0x0000000000007918 */ /* 0x000fe20000000000 */
[----:B------:R-:W1:Y:S01]  /*4c60*/  LDS R0, [UR8+0x14] ;  /* 0x00001408ff007984 */ /* 0x000e620008000800 */
[-C--:B------:R-:W-:Y:S02]  /*4c70*/  SHF.L.U32 R3, R3, R2.reuse, RZ ;  /* 0x0000000203037219 */ /* 0x080fe400000006ff */
[----:B------:R-:W-:Y:S02]  /*4c80*/  SHF.L.U32 R5, R5, R2, RZ ;  /* 0x0000000205057219 */ /* 0x000fe400000006ff */
[----:B-1----:R-:W-:-:S04]  /*4c90*/  LOP3.LUT R0, R0, R3, RZ, 0xc0, !PT ;  /* 0x0000000300007212 */ /* 0x002fc800078ec0ff */
[----:B------:R-:W-:-:S13]  /*4ca0*/  ISETP.NE.AND P0, PT, R0, R3, PT ;  /* 0x000000030000720c */ /* 0x000fda0003f05270 */
[----:B------:R-:W-:Y:S05]  /*4cb0*/  @P0 BRA `(.L_x_88) ;  /* 0x00000000005c0947 */ /* 0x000fea0003800000 */
[----:B------:R-:W1:Y:S02]  /*4cc0*/  LDS R0, [UR8+0x18] ;  /* 0x00001808ff007984 */ /* 0x000e640008000800 */
[----:B-1----:R-:W-:-:S04]  /*4cd0*/  LOP3.LUT R0, R0, R5, RZ, 0xc0, !PT ;  /* 0x0000000500007212 */ /* 0x002fc800078ec0ff */
[----:B------:R-:W-:-:S13]  /*4ce0*/  ISETP.NE.AND P0, PT, R0, R5, PT ;  /* 0x000000050000720c */ /* 0x000fda0003f05270 */
[----:B------:R-:W-:Y:S05]  /*4cf0*/  @P0 BRA `(.L_x_89) ;  /* 0x0000000000400947 */ /* 0x000fea0003800000 */
[----:B------:R-:W-:Y:S01]  /*4d00*/  R2UR UR4, R3 ;  /* 0x00000000030472ca */ /* 0x000fe200000e0000 */
[----:B------:R-:W1:Y:S01]  /*4d10*/  S2R R2, SR_LANEID ;  /* 0x0000000000027919 */ /* 0x000e620000000000 */
[----:B------:R-:W-:-:S04]  /*4d20*/  LOP3.LUT R5, RZ, R5, RZ, 0x33, !PT ;  /* 0x00000005ff057212 */ /* 0x000fc800078e33ff */
[----:B------:R-:W2:Y:S07]  /*4d30*/  REDUX UR6, R5 ;  /* 0x00000000050673c4 */ /* 0x000eae0000000000 */
[----:B------:R-:W-:-:S03]  /*4d40*/  ULOP3.LUT UR5, URZ, UR4, URZ, 0x33, !UPT ;  /* 0x00000004ff057292 */ /* 0x000fc6000f8e33ff */
[----:B------:R-:W-:Y:S02]  /*4d50*/  VOTEU.ANY UR4, UPT, PT ;  /* 0x0000000000047886 */ /* 0x000fe400038e0100 */
[----:B------:R-:W-:Y:S01]  /*4d60*/  UFLO.U32 UR4, UR4 ;  /* 0x00000004000472bd */ /* 0x000fe200080e0000 */
[----:B------:R-:W-:-:S04]  /*4d70*/  IMAD.U32 R0, RZ, RZ, UR5 ;  /* 0x00000005ff007e24 */ /* 0x000fc8000f8e00ff */
[----:B------:R-:W3:Y:S02]  /*4d80*/  REDUX UR7, R0 ;  /* 0x00000000000773c4 */ /* 0x000ee40000000000 */
[----:B------:R1:W-:Y:S02]  /*4d90*/  UTCATOMSWS.AND URZ, UR5 ;  /* 0x0000000500ff79e3 */ /* 0x0003e40008000000 */
[----:B-1----:R-:W-:Y:S01]  /*4da0*/  ISETP.EQ.U32.AND P0, PT, R2, UR4, PT ;  /* 0x0000000402007c0c */ /* 0x002fe2000bf02070 */
[----:B--2---:R-:W-:Y:S02]  /*4db0*/  IMAD.U32 R2, RZ, RZ, UR6 ;  /* 0x00000006ff027e24 */ /* 0x004fe4000f8e00ff */
[----:B---3--:R-:W-:-:S10]  /*4dc0*/  IMAD.U32 R3, RZ, RZ, UR7 ;  /* 0x00000007ff037e24 */ /* 0x008fd4000f8e00ff */
[----:B------:R1:W-:Y:S04]  /*4dd0*/  @P0 ATOMS.AND RZ, [UR8+0x14], R3 ;  /* 0x00001403ffff098c */ /* 0x0003e8000a800008 */
[----:B------:R1:W-:Y:S01]  /*4de0*/  @P0 ATOMS.AND RZ, [UR8+0x18], R2 ;  /* 0x00001802ffff098c */ /* 0x0003e2000a800008 */
[----:B------:R-:W-:Y:S05]  /*4df0*/  BRA `(.L_x_90) ;  /* 0x0000000000147947 */ /* 0x000fea0003800000 */
.L_x_89:
[----:B------:R-:W-:Y:S02]  /*4e00*/  MOV R2, 0x4e20 ;  /* 0x00004e2000027802 */ /* 0x000fe40000000f00 */
[----:B----45:R-:W-:Y:S05]  /*4e10*/  CALL.REL.NOINC `($__internal_0_$__cuda_sm10x_tcgen05_guardrail_trap_col_being_dealloced_not_returned_by_alloc) ;  /* 0x0000004c00307944 */ /* 0x030fea0003c00000 */
[----:B------:R-:W-:Y:S05]  /*4e20*/  BRA `(.L_x_90) ;  /* 0x0000000000087947 */ /* 0x000fea0003800000 */
.L_x_88:
[----:B------:R-:W-:Y:S02]  /*4e30*/  MOV R2, 0x4e50 ;  /* 0x00004e5000027802 */ /* 0x000fe40000000f00 */
[----:B----45:R-:W-:Y:S05]  /*4e40*/  CALL.REL.NOINC `($__internal_2_$__cuda_sm10x_tcgen05_guardrail_trap_unallocated_columns_being_dealloced) ;  /* 0x0000004c003c7944 */ /* 0x030fea0003c00000 */
.L_x_90:
[----:B------:R-:W-:Y:S01]  /*4e50*/  NOP ;  /* 0x0000000000007918 */ /* 0x000fe20000000000 */
[----:B------:R-:W-:Y:S05]  /*4e60*/  EXIT ;  /* 0x000000000000794d */ /* 0x000fea0003800000 */
.L_x_62:
[----:B------:R-:W-:-:S09]  /*4e70*/  UISETP.NE.OR UP0, UPT, UR18, 0x3, !UP3 ;  /* 0x000000031200788c */ /* 0x000fd2000df05670 */
[----:B------:R-:W-:Y:S05]  /*4e80*/  BRA.U UP0, `(.L_x_91) ;  /* 0x0000001100c07547 */ /* 0x000fea000b800000 */
[----:B------:R-:W2:Y:S01]  /*4e90*/  LDCU.64 UR4, c[0x0][0x988] ;  /* 0x00013100ff0477ac */ /* 0x000ea20008000a00 */
[----:B------:R-:W3:Y:S01]  /*4ea0*/  S2UR UR6, SR_CgaCtaId ;  /* 0x00000000000679c3 */ /* 0x000ee20000008800 */
[----:B------:R-:W-:Y:S01]  /*4eb0*/  HFMA2 R10, -RZ, RZ, 0, 5.9604644775390625e-08 ;  /* 0x00000001ff0a7431 */ /* 0x000fe200000001ff */
[----:B------:R-:W-:Y:S01]  /*4ec0*/  MOV R8, RZ ;  /* 0x000000ff00087202 */ /* 0x000fe20000000f00 */
[----:B------:R-:W4:Y:S01]  /*4ed0*/  LDCU UR37, c[0x0][0x370] ;  /* 0x00006e00ff2577ac */ /* 0x000f220008000800 */
[----:B------:R-:W-:Y:S01]  /*4ee0*/  HFMA2 R3, -RZ, RZ, 0, 0.0078125 ;  /* 0x00002000ff037431 */ /* 0x000fe200000001ff */
[----:B------:R-:W1:Y:S03]  /*4ef0*/  LDCU.128 UR32, c[0x0][0xc10] ;  /* 0x00018200ff2077ac */ /* 0x000e660008000c00 */
[----:B------:R-:W4:Y:S01]  /*4f00*/  LDC.64 R12, c[0x0][0x348] ;  /* 0x0000d200ff0c7b82 */ /* 0x000f220000000a00 */
[----:B------:R-:W1:Y:S01]  /*4f10*/  LDCU UR36, c[0x0][0x374] ;  /* 0x00006e80ff2477ac */ /* 0x000e620008000800 */
[----:B------:R-:W4:Y:S01]  /*4f20*/  LDCU.64 UR30, c[0x0][0x990] ;  /* 0x00013200ff1e77ac */ /* 0x000f220008000a00 */
[----:B------:R-:W4:Y:S01]  /*4f30*/  LDCU UR26, c[0x0][0xc0c] ;  /* 0x00018180ff1a77ac */ /* 0x000f220008000800 */
[----:B--2---:R-:W-:Y:S01]  /*4f40*/  UISETP.NE.U32.AND UP0, UPT, UR4, URZ, UPT ;  /* 0x000000ff0400728c */ /* 0x004fe2000bf05070 */
[----:B------:R-:W2:Y:S01]  /*4f50*/  LDCU.128 UR40, c[0x0][0xa80] ;  /* 0x00015000ff2877ac */ /* 0x000ea20008000c00 */
[----:B------:R-:W2:Y:S01]  /*4f60*/  LDCU UR52, c[0x0][0xc20] ;  /* 0x00018400ff3477ac */ /* 0x000ea20008000800 */
[----:B------:R-:W2:Y:S01]  /*4f70*/  LDCU UR4, c[0x0][0xc30] ;  /* 0x00018600ff0477ac */ /* 0x000ea20008000800 */
[----:B------:R-:W2:Y:S01]  /*4f80*/  LDCU.128 UR48, c[0x0][0xa90] ;  /* 0x00015200ff3077ac */ /* 0x000ea20008000c00 */
[----:B------:R-:W-:Y:S01]  /*4f90*/  UMOV UR27, 0x400 ;  /* 0x00000400001b7882 */ /* 0x000fe20000000000 */
[----:B-1----:R-:W-:-:S02]  /*4fa0*/  UIMAD.WIDE.U32 UR8, UR36, UR35, URZ ;  /* 0x00000023240872a5 */ /* 0x002fc4000f8e00ff */
[----:B---3--:R-:W-:Y:S02]  /*4fb0*/  ULEA UR27, UR6, UR27, 0x18 ;  /* 0x0000001b061b7291 */ /* 0x008fe4000f8ec0ff */
[----:B----4-:R-:W-:Y:S02]  /*4fc0*/  UIMAD.WIDE.U32 UR6, UR37, UR32, URZ ;  /* 0x00000020250672a5 */ /* 0x010fe4000f8e00ff */
[----:B------:R-:W-:Y:S02]  /*4fd0*/  UISETP.NE.AND.EX UP5, UPT, UR5, URZ, UPT, UP0 ;  /* 0x000000ff0500728c */ /* 0x000fe4000bfa5300 */
[----:B------:R-:W-:Y:S02]  /*4fe0*/  UISETP.NE.U32.AND UP6, UPT, UR30, URZ, UPT ;  /* 0x000000ff1e00728c */ /* 0x000fe4000bfc5070 */
[----:B------:R-:W-:Y:S02]  /*4ff0*/  UIADD3 UR38, UPT, UPT, UR27, 0x148, URZ ;  /* 0x000001481b267890 */ /* 0x000fe4000fffe0ff */
[----:B------:R-:W-:-:S02]  /*5000*/  UISETP.NE.AND UP0, UPT, UR39, 0x1, UPT ;  /* 0x000000012700788c */ /* 0x000fc4000bf05270 */
[----:B------:R-:W-:Y:S02]  /*5010*/  UISETP.GE.AND UP2, UPT, UR39, 0x1, UPT ;  /* 0x000000012700788c */ /* 0x000fe4000bf46270 */
[----:B------:R-:W-:Y:S01]  /*5020*/  UISETP.NE.AND UP0, UPT, UR26, 0x1, UPT ;  /* 0x000000011a00788c */ /* 0x000fe2000bf05270 */
[----:B------:R-:W-:Y:S01]  /*5030*/  UMOV UR6, UR7 ;  /* 0x0000000700067c82 */ /* 0x000fe20008000000 */
[----:B------:R-:W-:Y:S01]  /*5040*/  UMOV UR46, UR9 ;  /* 0x00000009002e7c82 */ /* 0x000fe20008000000 */
[----:B------:R-:W-:Y:S02]  /*5050*/  UISETP.NE.AND UP2, UPT, UR34, 0x1, UPT ;  /* 0x000000012200788c */ /* 0x000fe4000bf45270 */
[----:B--2---:R-:W-:Y:S01]  /*5060*/  UISETP.NE.AND UP0, UPT, UR40, 0x1, UPT ;  /* 0x000000012800788c */ /* 0x004fe2000bf05270 */
[----:B------:R-:W-:Y:S01]  /*5070*/  UMOV UR29, URZ ;  /* 0x000000ff001d7c82 */ /* 0x000fe20008000000 */
[----:B------:R-:W1:Y:S01]  /*5080*/  LDCU UR53, c[0x0][0xaa0] ;  /* 0x00015400ff3577ac */ /* 0x000e620008000800 */
[----:B------:R-:W-:Y:S01]  /*5090*/  UPLOP3.LUT UP4, UPT, UPT, UPT, UPT, 0x40, 0x4 ;  /* 0x000000000004789c */ /* 0x000fe20003f8e870 */
[----:B------:R-:W2:Y:S01]  /*50a0*/  LDCU.64 UR24, c[0x0][0xc28] ;  /* 0x00018500ff1877ac */ /* 0x000ea20008000a00 */
[----:B------:R-:W-:-:S02]  /*50b0*/  UISETP.NE.AND.EX UP6, UPT, UR31, URZ, UPT, UP6 ;  /* 0x000000ff1f00728c */ /* 0x000fc4000bfc5360 */
[----:B------:R-:W-:Y:S02]  /*50c0*/  UPRMT UR38, URZ, 0x654, UR38 ;  /* 0x00000654ff267896 */ /* 0x000fe40008000026 */
[----:B------:R-:W-:Y:S02]  /*50d0*/  USHF.R.U32.HI UR47, URZ, UR33, UR6 ;  /* 0x00000021ff2f7299 */ /* 0x000fe40008011606 */
[----:B------:R-:W-:Y:S02]  /*50e0*/  USHF.R.U32.HI UR46, URZ, UR52, UR46 ;  /* 0x00000034ff2e7299 */ /* 0x000fe4000801162e */
[----:B------:R-:W-:Y:S02]  /*50f0*/  UISETP.NE.AND UP3, UPT, UR4, 0x1, UPT ;  /* 0x000000010400788c */ /* 0x000fe4000bf65270 */
[----:B------:R-:W-:Y:S02]  /*5100*/  UISETP.NE.AND UP2, UPT, UR43, 0x1, UPT ;  /* 0x000000012b00788c */ /* 0x000fe4000bf45270 */
[----:B------:R-:W-:-:S11]  /*5110*/  UISETP.NE.AND UP0, UPT, UR50, 0x1, UPT ;  /* 0x000000013200788c */ /* 0x000fd6000bf05270 */
.L_x_100:
[----:B------:R-:W-:Y:S04]  /*5120*/  SHF.L.U32 R5, R8, 0x1f, RZ ;  /* 0x0000001f08057819 */ /* 0x000fe800000006ff */
[----:B------:R-:W3:Y:S02]  /*5130*/  SYNCS.PHASECHK.TRANS64.TRYWAIT P0, [UR27+0x140], R5 ;  /* 0x00014005ff0075a7 */ /* 0x000ee4000800111b */
[----:B---34-:R-:W-:Y:S05]  /*5140*/  @!P0 BRA `(.L_x_92) ;  /* 0x0000004400808947 */ /* 0x018fea0003800000 */
.L_x_189:
[----:B---3--:R-:W3:Y:S01]  /*5150*/  LDS.128 R4, [UR27+0x180] ;  /* 0x0001801bff047984 */ /* 0x008ee20008000c00 */
[----:B------:R-:W-:Y:S01]  /*5160*/  UISETP.GE.AND UP0, UPT, UR39, 0x1, UPT ;  /* 0x000000012700788c */ /* 0x000fe2000bf06270 */
[----:B------:R-:W-:Y:S01]  /*5170*/  @!PT LDS RZ, [RZ] ;  /* 0x00000000fffff984 */ /* 0x000fe20000000800 */
[----:B------:R-:W-:Y:S01]  /*5180*/  @!PT LDS RZ, [RZ] ;  /* 0x00000000fffff984 */ /* 0x000fe20000000800 */
[----:B------:R-:W-:Y:S01]  /*5190*/  @!PT LDS RZ, [RZ] ;  /* 0x00000000fffff984 */ /* 0x000fe20000000800 */
[----:B------:R-:W-:Y:S01]  /*51a0*/  @!PT LDS RZ, [RZ] ;  /* 0x00000000fffff984 */ /* 0x000fe20000000800 */
[----:B------:R4:W-:Y:S06]  /*51b0*/  MEMBAR.ALL.CTA ;  /* 0x0000000000007992 */ /* 0x0009ec0000008000 */
[----:B----4-:R-:W4:Y:S02]  /*51c0*/  FENCE.VIEW.ASYNC.S ;  /* 0x00000000000073c6 */ /* 0x010f240000000000 */
[----:B----4-:R-:W-:Y:S01]  /*51d0*/  SYNCS.ARRIVE.TRANS64.RED.A1T0 RZ, [UR38], RZ ;  /* 0x000000ffffff79a7 */ /* 0x010fe20008100426 */
[----:B---3--:R-:W-:Y:S11]  /*51e0*/  LOP3.LUT P0, RZ, R6, 0x1, RZ, 0xc0, !PT ;  /* 0x0000000106ff7812 */ /* 0x008ff6000780c0ff */
[----:B------:R-:W-:Y:S02]  /*51f0*/  @!UPT UIADD3 URZ, UPT, UPT, URZ, URZ, URZ ;  /* 0x000000fffffff290 */ /* 0x000fe4000fffe0ff */
[----:B------:R-:W-:Y:S01]  /*5200*/  VOTEU.ANY UP2, P0 ;  /* 0x0000000000ff7886 */ /* 0x000fe20000040100 */
[----:B------:R-:W-:Y:S11]  /*5210*/  PLOP3.LUT P0, PT, PT, PT, UP2, 0x80, 0x8 ;  /* 0x000000000008781c */ /* 0x000ff60003f0f028 */
[----:B------:R-:W-:Y:S02]  /*5220*/  @!UPT UIADD3 URZ, UPT, UPT, URZ, URZ, URZ ;  /* 0x000000fffffff290 */ /* 0x000fe4000fffe0ff */
[----:B------:R-:W-:Y:S02]  /*5230*/  @P0 MOV R2, R4 ;  /* 0x0000000400020202 */ /* 0x000fe40000000f00 */
[----:B------:R-:W-:Y:S02]  /*5240*/  @P0 LOP3.LUT R0, R5, 0xffff, RZ, 0xc0, !PT ;  /* 0x0000ffff05000812 */ /* 0x000fe400078ec0ff */
[----:B------:R-:W-:Y:S02]  /*5250*/  @P0 R2UR UR5, R2 ;  /* 0x00000000020502ca */ /* 0x000fe400000e0000 */
[----:B------:R-:W-:Y:S11]  /*5260*/  @P0 R2UR UR4, R0 ;  /* 0x00000000000402ca */ /* 0x000ff600000e0000 */
[----:B------:R-:W-:Y:S02]  /*5270*/  @UP2 UMOV UR23, UR5 ;  /* 0x0000000500172c82 */ /* 0x000fe40008000000 */
[----:B------:R-:W-:Y:S01]  /*5280*/  @UP2 UMOV UR15, UR4 ;  /* 0x00000004000f2c82 */ /* 0x000fe20008000000 */
[----:B------:R-:W-:Y:S05]  /*5290*/  BRA.U !UP0, `(.L_x_93) ;  /* 0x0000000108c07547 */ /* 0x000fea000b800000 */
[----:B------:R-:W-:Y:S02]  /*52a0*/  UP2UR UR14, UPR, URZ, 0x4 ;  /* 0x00000004ff0e7883 */ /* 0x000fe40008000000 */
[----:B------:R-:W-:Y:S02]  /*52b0*/  UISETP.NE.AND UP2, UPT, UR34, 0x1, UPT ;  /* 0x000000012200788c */ /* 0x000fe4000bf45270 */
[----:B------:R-:W-:Y:S02]  /*52c0*/  UIMAD.WIDE.U32 UR6, UR15, UR35, URZ ;  /* 0x000000230f0672a5 */ /* 0x000fe4000f8e00ff */
[----:B------:R-:W-:Y:S02]  /*52d0*/  UIMAD.WIDE.U32 UR10, UR23, UR32, URZ ;  /* 0x00000020170a72a5 */ /* 0x000fe4000f8e00ff */
[----:B------:R-:W-:Y:S02]  /*52e0*/  USEL UR4, UR36, UR46, !UP2 ;  /* 0x0000002e24047287 */ /* 0x000fe4000d000000 */
[----:B------:R-:W-:Y:S02]  /*52f0*/  UISETP.NE.AND UP0, UPT, UR26, 0x1, UPT ;  /* 0x000000011a00788c */ /* 0x000fe4000bf05270 */
[----:B------:R-:W-:Y:S02]  /*5300*/  UP2UR UR18, UPR, URZ, 0x2 ;  /* 0x00000002ff127883 */ /* 0x000fe40008000000 */
[----:B------:R-:W-:Y:S02]  /*5310*/  UISETP.NE.AND UP1, UPT, UR39, 0x1, UPT ;  /* 0x000000012700788c */ /* 0x000fe4000bf25270 */
[----:B--2---:R-:W-:Y:S02]  /*5320*/  UIMAD.WIDE.U32 UR12, UR4, UR24, URZ ;  /* 0x00000018040c72a5 */ /* 0x004fe4000f8e00ff */
[----:B------:R-:W-:Y:S01]  /*5330*/  USEL UR9, UR37, UR47, !UP0 ;  /* 0x0000002f25097287 */ /* 0x000fe2000c000000 */
[----:B------:R-:W-:Y:S01]  /*5340*/  UMOV UR6, UR7 ;  /* 0x0000000700067c82 */ /* 0x000fe20008000000 */
[----:B------:R-:W-:Y:S01]  /*5350*/  UMOV UR5, UR11 ;  /* 0x0000000b00057c82 */ /* 0x000fe20008000000 */
[----:B------:R-:W-:Y:S02]  /*5360*/  USHF.R.U32.HI UR7, URZ, UR52, UR6 ;  /* 0x00000034ff077299 */ /* 0x000fe40008011606 */
[----:B------:R-:W-:Y:S02]  /*5370*/  USHF.R.U32.HI UR6, URZ, UR33, UR5 ;  /* 0x00000021ff067299 */ /* 0x000fe40008011605 */
[----:B------:R-:W-:Y:S02]  /*5380*/  UIMAD.WIDE.U32 UR16, UR9, UR24, URZ ;  /* 0x00000018091072a5 */ /* 0x000fe4000f8e00ff */
[----:B------:R-:W-:Y:S02]  /*5390*/  USEL UR8, UR15, UR7, !UP2 ;  /* 0x000000070f087287 */ /* 0x000fe4000d000000 */
[----:B------:R-:W-:Y:S02]  /*53a0*/  UISETP.NE.AND UP2, UPT, UR14, URZ, UPT ;  /* 0x000000ff0e00728c */ /* 0x000fe4000bf45270 */
[----:B------:R-:W-:Y:S01]  /*53b0*/  UIMAD.WIDE.U32 UR10, UR8, UR24, URZ ;  /* 0x00000018080a72a5 */ /* 0x000fe2000f8e00ff */
[----:B------:R-:W-:Y:S02]  /*53c0*/  UMOV UR5, UR13 ;  /* 0x0000000d00057c82 */ /* 0x000fe40008000000 */
[----:B------:R-:W-:Y:S03]  /*53d0*/  @UP1 USHF.R.U32.HI UR4, URZ, UR25, UR5 ;  /* 0x00000019ff041299 */ /* 0x000fe60008011605 */
[----:B------:R-:W-:Y:S01]  /*53e0*/  UMOV UR5, UR17 ;  /* 0x0000001100057c82 */ /* 0x000fe20008000000 */
[----:B------:R-:W-:Y:S02]  /*53f0*/  UIMAD UR4, UR39, UR4, URZ ;  /* 0x00000004270472a4 */ /* 0x000fe4000f8e02ff */
[----:B------:R-:W-:Y:S02]  /*5400*/  @UP1 USHF.R.U32.HI UR9, URZ, UR25, UR5 ;  /* 0x00000019ff091299 */ /* 0x000fe40008011605 */
[----:B------:R-:W-:Y:S02]  /*5410*/  USEL UR5, UR23, UR6, !UP0 ;  /* 0x0000000617057287 */ /* 0x000fe4000c000000 */
[----:B------:R-:W-:Y:S02]  /*5420*/  UIMAD UR6, UR39, UR9, URZ ;  /* 0x00000009270672a4 */ /* 0x000fe4000f8e02ff */
[----:B------:R-:W-:Y:S03]  /*5430*/  UISETP.GE.AND UP0, UPT, UR8, UR4, UPT ;  /* 0x000000040800728c */ /* 0x000fe6000bf06270 */
[----:B------:R-:W-:Y:S01]  /*5440*/  UMOV UR4, UR11 ;  /* 0x0000000b00047c82 */ /* 0x000fe20008000000 */
[----:B------:R-:W-:Y:S02]  /*5450*/  UISETP.GE.OR UP0, UPT, UR5, UR6, UP0 ;  /* 0x000000060500728c */ /* 0x000fe40008706670 */
[----:B------:R-:W-:Y:S02]  /*5460*/  USHF.R.U32.HI UR4, URZ, UR25, UR4 ;  /* 0x00000019ff047299 */ /* 0x000fe40008011604 */
[----:B------:R-:W-:Y:S02]  /*5470*/  UIMAD.WIDE.U32 UR6, UR5, UR24, URZ ;  /* 0x00000018050672a5 */ /* 0x000fe4000f8e00ff */
[----:B------:R-:W-:Y:S04]  /*5480*/  USEL UR10, UR8, UR4, !UP1 ;  /* 0x00000004080a7287 */ /* 0x000fe8000c800000 */
[----:B------:R-:W-:Y:S01]  /*5490*/  UIADD3 UR11, UPT, UPT, -UR10, URZ, URZ ;  /* 0x000000ff0a0b7290 */ /* 0x000fe2000fffe1ff */
[----:B------:R-:W-:Y:S01]  /*54a0*/  @!UP0 UMOV UR4, UR7 ;  /* 0x0000000700048c82 */ /* 0x000fe20008000000 */
[----:B------:R-:W-:Y:S02]  /*54b0*/  UIADD3 UR7, UPT, UPT, -UR8, URZ, URZ ;  /* 0x000000ff08077290 */ /* 0x000fe4000fffe1ff */
[----:B------:R-:W-:Y:S02]  /*54c0*/  @!UP0 USHF.R.U32.HI UR4, URZ, UR25, UR4 ;  /* 0x00000019ff048299 */ /* 0x000fe40008011604 */
[----:B------:R-:W-:Y:S02]  /*54d0*/  UIMAD UR6, UR39, UR11, UR8 ;  /* 0x0000000b270672a4 */ /* 0x000fe4000f8e0208 */
[----:B------:R-:W-:Y:S02]  /*54e0*/  @!UP0 USEL UR4, UR5, UR4, !UP1 ;  /* 0x0000000405048287 */ /* 0x000fe4000c800000 */
[----:B------:R-:W-:Y:S02]  /*54f0*/  UISETP.NE.AND UP1, UPT, UR18, URZ, UPT ;  /* 0x000000ff1200728c */ /* 0x000fe4000bf25270 */
[----:B------:R-:W-:Y:S02]  /*5500*/  @!UP0 UIMAD UR6, UR9, UR6, UR4 ;  /* 0x00000006090682a4 */ /* 0x000fe4000f8e0204 */
[----:B------:R-:W-:Y:S02]  /*5510*/  @!UP0 UIADD3 UR9, UPT, UPT, UR10, -UR4, URZ ;  /* 0x800000040a098290 */ /* 0x000fe4000fffe0ff */
[----:B------:R-:W-:Y:S02]  /*5520*/  UIADD3 UR4, UPT, UPT, -UR5, URZ, URZ ;  /* 0x000000ff05047290 */ /* 0x000fe4000fffe1ff */
[----:B------:R-:W-:Y:S03]  /*5530*/  @!UP0 UIMAD UR8, UR9, UR39, UR5 ;  /* 0x00000027090882a4 */ /* 0x000fe6000f8e0205 */
[----:B------:R-:W-:Y:S01]  /*5540*/  @!UP0 UMOV UR5, UR6 ;  /* 0x0000000600058c82 */ /* 0x000fe20008000000 */
[----:B------:R-:W-:Y:S02]  /*5550*/  UIMAD UR6, UR26, UR4, UR23 ;  /* 0x000000041a0672a4 */ /* 0x000fe4000f8e0217 */
[----:B------:R-:W-:Y:S02]  /*5560*/  UIMAD UR4, UR34, UR7, UR15 ;  /* 0x00000007220472a4 */ /* 0x000fe4000f8e020f */
[----:B------:R-:W-:Y:S02]  /*5570*/  UIMAD UR23, UR5, UR26, UR6 ;  /* 0x0000001a051772a4 */ /* 0x000fe4000f8e0206 */
[----:B------:R-:W-:Y:S11]  /*5580*/  UIMAD UR15, UR8, UR34, UR4 ;  /* 0x00000022080f72a4 */ /* 0x000ff6000f8e0204 */
[----:B------:R-:W-:Y:S01]  /*5590*/  @!UPT UIADD3 URZ, UPT, UPT, URZ, URZ, URZ ;  /* 0x000000fffffff290 */ /* 0x000fe2000fffe0ff */
.L_x_93:
[----:B------:R-:W3:Y:S01]  /*55a0*/  @!UP3 LDCU.128 UR8, c[0x0][0xc10] ;  /* 0x00018200ff08b7ac */ /* 0x000ee20008000c00 */
[----:B------:R-:W-:Y:S04]  /*55b0*/  ISETP.NE.U32.AND P1, PT, RZ, UR30, PT ;  /* 0x0000001eff007c0c */ /* 0x000fe8000bf25070 */
[----:B------:R-:W-:Y:S01]  /*55c0*/  ISETP.NE.AND.EX P1, PT, RZ, UR31, PT, P1 ;  /* 0x0000001fff007c0c */ /* 0x000fe2000bf25310 */
[----:B------:R-:W4:Y:S01]  /*55d0*/  @!UP3 LDCU UR5, c[0x0][0xc0c] ;  /* 0x00018180ff05b7ac */ /* 0x000f220008000800 */
[----:B------:R-:W-:Y:S02]  /*55e0*/  USHF.L.U32 UR19, UR19, 0x6, URZ ;  /* 0x0000000613137899 */ /* 0x000fe400080006ff */
[----:B---3--:R-:W-:Y:S07]  /*55f0*/  UIMAD.WIDE.U32 UR6, UR23, UR8, URZ ;  /* 0x00000008170672a5 */ /* 0x008fee000f8e00ff */
[----:B------:R-:W-:Y:S01]  /*5600*/  @!UP3 UMOV UR4, UR7 ;  /* 0x000000070004bc82 */ /* 0x000fe20008000000 */
[----:B----4-:R-:W-:Y:S02]  /*5610*/  @!UP3 UISETP.NE.AND UP0, UPT, UR5, 0x1, UPT ;  /* 0x000000010500b88c */ /* 0x010fe4000bf05270 */
[----:B------:R-:W-:Y:S02]  /*5620*/  @!UP3 USHF.R.U32.HI UR4, URZ, UR9, UR4 ;  /* 0x00000009ff04b299 */ /* 0x000fe40008011604 */
[----:B------:R-:W-:Y:S02]  /*5630*/  UIMAD.WIDE.U32 UR6, UR15, UR11, URZ ;  /* 0x0000000b0f0672a5 */ /* 0x000fe4000f8e00ff */
[----:B------:R-:W-:Y:S02]  /*5640*/  @!UP3 USEL UR8, UR23, UR4, !UP0 ;  /* 0x000000041708b287 */ /* 0x000fe4000c000000 */
[----:B------:R-:W-:Y:S03]  /*5650*/  @!UP3 UISETP.NE.AND UP0, UPT, UR10, 0x1, UPT ;  /* 0x000000010a00b88c */ /* 0x000fe6000bf05270 */
[----:B------:R-:W-:Y:S02]  /*5660*/  @!UP3 UMOV UR6, UR7 ;  /* 0x000000070006bc82 */ /* 0x000fe40008000000 */
[----:B------:R-:W3:Y:S02]  /*5670*/  @!UP3 LDCU UR4, c[0x0][0xc20] ;  /* 0x00018400ff04b7ac */ /* 0x000ee40008000800 */
[----:B---3--:R-:W-:Y:S04]  /*5680*/  @!UP3 USHF.R.U32.HI UR6, URZ, UR4, UR6 ;  /* 0x00000004ff06b299 */ /* 0x008fe80008011606 */
[----:B------:R-:W-:Y:S04]  /*5690*/  @!UP3 USEL UR6, UR15, UR6, !UP0 ;  /* 0x000000060f06b287 */ /* 0x000fe8000c000000 */
[----:B------:R-:W-:Y:S02]  /*56a0*/  @!UP3 UIADD3 UR4, UPT, UPT, -UR8, UR6, URZ ;  /* 0x000000060804b290 */ /* 0x000fe4000fffe1ff */
[----:B------:R-:W-:Y:S02]  /*56b0*/  @!UP3 UIADD3 UR6, UPT, UPT, UR8, -UR6, URZ ;  /* 0x800000060806b290 */ /* 0x000fe4000fffe0ff */
[----:B------:R-:W-:Y:S02]  /*56c0*/  @!UP3 UIMAD UR23, UR4, UR5, UR23 ;  /* 0x000000050417b2a4 */ /* 0x000fe4000f8e0217 */
[----:B------:R-:W-:Y:S01]  /*56d0*/  @!UP3 UIMAD UR15, UR6, UR10, UR15 ;  /* 0x0000000a060fb2a4 */ /* 0x000fe2000f8e020f */
[----:B------:R-:W-:Y:S11]  /*56e0*/  BRA.U UP4, `(.L_x_94) ;  /* 0x0000000104107547 */ /* 0x000ff6000b800000 */
[----:B------:R-:W-:Y:S04]  /*56f0*/  MOV R0, UR55 ;  /* 0x0000003700007c02 */ /* 0x000fe80008000f00 */
[----:B------:R-:W-:Y:S04]  /*5700*/  SHF.L.U32 R9, R0, 0x1f, RZ ;  /* 0x0000001f00097819 */ /* 0x000fe800000006ff */
[----:B------:R-:W3:Y:S02]  /*5710*/  SYNCS.PHASECHK.TRANS64.TRYWAIT P2, [UR27+0x138], R9 ;  /* 0x00013809ff0075a7 */ /* 0x000ee4000804111b */
[----:B---3--:R-:W-:Y:S05]  /*5720*/  @!P2 BRA `(.L_x_95) ;  /* 0x000000400020a947 */ /* 0x008fea0003800000 */
.L_x_94:
[----:B------:R-:W-:Y:S05]  /*5730*/  BRA.U !UP6, `(.L_x_96) ;  /* 0x000000010e387547 */ /* 0x000fea000b800000 */
[----:B------:R-:W-:Y:S01]  /*5740*/  UPLOP3.LUT UP1, UPT, UPT, UPT, UP5, 0x80, 0x8 ;  /* 0x000000000008789c */ /* 0x000fe20003f2f050 */
[----:B---3--:R-:W-:Y:S01]  /*5750*/  HFMA2 R0, -RZ, RZ, 0, 5.9604644775390625e-08 ;  /* 0x00000001ff007431 */ /* 0x008fe200000001ff */
[----:B------:R-:W3:Y:S01]  /*5760*/  LDCU.64 UR8, c[0x0][0x358] ;  /* 0x00006b00ff0877ac */ /* 0x000ee20008000a00 */
[----:B------:R-:W-:Y:S03]  /*5770*/  IMAD.MOV.U32 R56, RZ, RZ, 0x1 ;  /* 0x00000001ff387424 */ /* 0x000fe600078e00ff */
[----:B------:R-:W-:Y:S05]  /*5780*/  PLOP3.LUT P2, PT, PT, PT, UP1, 0x80, 0x8 ;  /* 0x000000000008781c */ /* 0x000fea0003f4f018 */
[----:B------:R-:W4:Y:S01]  /*5790*/  @UP1 LDCU.64 UR4, c[0x0][0x988] ;  /* 0x00013100ff0417ac */ /* 0x000f220008000a00 */
[----:B------:R-:W-:Y:S07]  /*57a0*/  @UP1 UIMAD UR6, UR45, UR30, URZ ;  /* 0x0000001e2d0612a4 */ /* 0x000fee000f8e02ff */
[----:B------:R-:W-:Y:S01]  /*57b0*/  @!P2 PRMT R56, R0, 0x7610, R56 ;  /* 0x000076100038a816 */ /* 0x000fe20000000038 */
[----:B----4-:R-:W-:Y:S06]  /*57c0*/  @UP1 UIMAD.WIDE UR4, UR6, 0x4, UR4 ;  /* 0x00000004060418a5 */ /* 0x010fec000f8e0204 */
[----:B------:R-:W-:Y:S01]  /*57d0*/  IMAD.U32 R14, RZ, RZ, UR4 ;  /* 0x00000004ff0e7e24 */ /* 0x000fe2000f8e00ff */
[----:B------:R-:W-:Y:S04]  /*57e0*/  MOV R15, UR5 ;  /* 0x00000005000f7c02 */ /* 0x000fe80008000f00 */
[----:B------:R-:W4:Y:S01]  /*57f0*/  @!UP1 LDCU UR4, c[0x0][0x980] ;  /* 0x00013000ff0497ac */ /* 0x000f220008000800 */
[----:B---3-5:R3:W5:Y:S02]  /*5800*/  @P2 LDG.E R27, desc[UR8][R14.64] ;  /* 0x000000080e1b2981 */ /* 0x028764000c1e1900 */
[----:B---34-:R-:W-:Y:S07]  /*5810*/  @!P2 IMAD.U32 R27, RZ, RZ, UR4 ;  /* 0x00000004ff1bae24 */ /* 0x018fee000f8e00ff */
.L_x_96:
[----:B-----5:R-:W-:Y:S01]  /*5820*/  @!P1 FSETP.EQ.AND P3, PT, R27, RZ, PT ;  /* 0x000000ff1b00920b */ /* 0x020fe20003f62000 */
[----:B------:R-:W-:Y:S01]  /*5830*/  @!UPT UIADD3 URZ, UPT, UPT, URZ, URZ, URZ ;  /* 0x000000fffffff290 */ /* 0x000fe2000fffe0ff */
[----:B------:R-:W-:Y:S11]  /*5840*/  @!P1 BRA `(.L_x_97) ;  /* 0x0000000000149947 */ /* 0x000ff60003800000 */
[----:B------:R-:W-:Y:S02]  /*5850*/  LOP3.LUT P1, RZ, R56, 0xff, RZ, 0xc0, !PT ;  /* 0x000000ff38ff7812 */ /* 0x000fe4000782c0ff */
[----:B------:R-:W-:Y:S04]  /*5860*/  PLOP3.LUT P3, PT, PT, PT, UP1, 0x80, 0x8 ;  /* 0x000000000008781c */ /* 0x000fe80003f6f018 */
[----:B------:R-:W-:Y:S07]  /*5870*/  PLOP3.LUT P3, PT, P3, PT, PT, 0x8, 0x80 ;  /* 0x000000000080781c */ /* 0x000fee0001f6e170 */
[----:B------:R-:W-:Y:S11]  /*5880*/  @P1 FSETP.EQ.AND P3, PT, R27, RZ, PT ;  /* 0x000000ff1b00120b */ /* 0x000ff60003f62000 */
[----:B------:R-:W-:Y:S02]  /*5890*/  @!UPT UIADD3 URZ, UPT, UPT, URZ, URZ, URZ ;  /* 0x000000fffffff290 */ /* 0x000fe4000fffe0ff */
.L_x_97:
[----:B------:R-:W-:Y:S01]  /*58a0*/  ULEA UR17, UR29, UR27, 0x3 ;  /* 0x0000001b1d117291 */ /* 0x000fe2000f8e18ff */
[----:B---3--:R-:W-:Y:S01]  /*58b0*/  SHF.L.U32 R9, R10, 0x1f, RZ ;  /* 0x0000001f0a097819 */ /* 0x008fe200000006ff */
[----:B------:R-:W-:Y:S02]  /*58c0*/  USHF.L.U32 UR11, UR44, 0x6, URZ ;  /* 0x000000062c0b7899 */ /* 0x000fe400080006ff */
[----:B------:R-:W-:Y:S02]  /*58d0*/  UISETP.NE.AND UP0, UPT, UR40, 0x1, UPT ;  /* 0x000000012800788c */ /* 0x000fe4000bf05270 */
[----:B------:R-:W-:Y:S01]  /*58e0*/  UIMAD.WIDE.U32 UR4, UR11, UR41, URZ ;  /* 0x000000290b0472a5 */ /* 0x000fe2000f8e00ff */
[----:B------:R-:W-:Y:S02]  /*58f0*/  ELECT P2, URZ, PT ;  /* 0x0000000000ff782f */ /* 0x000fe40003840000 */
[----:B------:R-:W3:Y:S02]  /*5900*/  SYNCS.PHASECHK.TRANS64.TRYWAIT P1, [UR17+0x118], R9 ;  /* 0x00011809ff0075a7 */ /* 0x000ee40008021111 */
[----:B------:R-:W-:Y:S02]  /*5910*/  PLOP3.LUT P2, PT, P3, P2, PT, 0xf2, 0x2f ;  /* 0x00000000002f781c */ /* 0x000fe40001f45e72 */
[----:B------:R-:W-:Y:S02]  /*5920*/  UMOV UR4, UR5 ;  /* 0x0000000500047c82 */ /* 0x000fe40008000000 */
[----:B------:R-:W-:Y:S04]  /*5930*/  USHF.R.U32.HI UR4, URZ, UR42, UR4 ;  /* 0x0000002aff047299 */ /* 0x000fe80008011604 */
[----:B------:R-:W-:Y:S02]  /*5940*/  USEL UR12, UR11, UR4, !UP0 ;  /* 0x000000040b0c7287 */ /* 0x000fe4000c000000 */
[----:B------:R-:W-:Y:S02]  /*5950*/  UISETP.NE.AND UP0, UPT, UR43, 0x1, UPT ;  /* 0x000000012b00788c */ /* 0x000fe4000bf05270 */
[----:B------:R-:W-:Y:S02]  /*5960*/  UIMAD.WIDE.U32 UR4, UR12, UR48, URZ ;  /* 0x000000300c0472a5 */ /* 0x000fe4000f8e00ff */
[----:B------:R-:W-:Y:S01]  /*5970*/  UIADD3 UR6, UPT, UPT, -UR12, URZ, URZ ;  /* 0x000000ff0c067290 */ /* 0x000fe2000fffe1ff */
[----:B------:R-:W-:Y:S03]  /*5980*/  @!P2 IMAD.MOV.U32 R0, RZ, 0x20, RZ ;  /* 0x00000020ff00a824 */ /* 0x000fe600078e00ff */
[----:B------:R-:W-:Y:S01]  /*5990*/  UIMAD UR11, UR40, UR6, UR11 ;  /* 0x00000006280b72a4 */ /* 0x000fe2000f8e020b */
[----:B------:R-:W-:Y:S01]  /*59a0*/  @!P2 IMAD.MOV.U32 R0, RZ, 0x400, R0 ;  /* 0x00000400ff00a824 */ /* 0x000fe200078e0000 */
[----:B------:R-:W-:Y:S02]  /*59b0*/  UMOV UR4, UR5 ;  /* 0x0000000500047c82 */ /* 0x000fe40008000000 */
[----:B------:R-:W-:Y:S04]  /*59c0*/  USHF.R.U32.HI UR4, URZ, UR49, UR4 ;  /* 0x00000031ff047299 */ /* 0x000fe80008011604 */
[----:B------:R-:W-:Y:S02]  /*59d0*/  USEL UR13, UR12, UR4, !UP0 ;  /* 0x000000040c0d7287 */ /* 0x000fe4000c000000 */
[----:B------:R-:W-:Y:S02]  /*59e0*/  UISETP.NE.AND UP0, UPT, UR50, 0x1, UPT ;  /* 0x000000013200788c */ /* 0x000fe4000bf05270 */
[----:B------:R-:W-:Y:S07]  /*59f0*/  UIMAD.WIDE.U32 UR4, UR13, UR51, URZ ;  /* 0x000000330d0472a5 */ /* 0x000fee000f8e00ff */
[----:B------:R-:W-:Y:S02]  /*5a00*/  UMOV UR4, UR5 ;  /* 0x0000000500047c82 */ /* 0x000fe40008000000 */
[----:B-1----:R-:W-:Y:S04]  /*5a10*/  USHF.R.U32.HI UR4, URZ, UR53, UR4 ;  /* 0x00000035ff047299 */ /* 0x002fe80008011604 */
[----:B------:R-:W-:Y:S02]  /*5a20*/  USEL UR14, UR13, UR4, !UP0 ;  /* 0x000000040d0e7287 */ /* 0x000fe4000c000000 */
[----:B------:R-:W-:Y:S02]  /*5a30*/  UIADD3 UR4, UPT, UPT, -UR13, URZ, URZ ;  /* 0x000000ff0d047290 */ /* 0x000fe4000fffe1ff */
[----:B------:R-:W-:Y:S02]  /*5a40*/  UIADD3 UR5, UPT, UPT, -UR14, URZ, URZ ;  /* 0x000000ff0e057290 */ /* 0x000fe4000fffe1ff */
[----:B------:R-:W-:Y:S02]  /*5a50*/  UIMAD UR12, UR43, UR4, UR12 ;  /* 0x000000042b0c72a4 */ /* 0x000fe4000f8e020c */
[----:B------:R-:W-:Y:S01]  /*5a60*/  UIMAD UR13, UR50, UR5, UR13 ;  /* 0x00000005320d72a4 */ /* 0x000fe2000f8e020d */
[----:B---3--:R-:W-:Y:S11]  /*5a70*/  @!P1 BRA `(.L_x_98) ;  /* 0x0000003c00649947 */ /* 0x008ff60003800000 */
.L_x_192:
[----:B------:R-:W3:Y:S01]  /*5a80*/  S2UR UR22, SR_CgaCtaId ;  /* 0x00000000001679c3 */ /* 0x000ee20000008800 */
[----:B------:R-:W-:Y:S01]  /*5a90*/  @!P2 R2UR UR5, R0 ;  /* 0x000000000005a2ca */ /* 0x000fe200000e0000 */
[----:B------:R-:W-:Y:S01]  /*5aa0*/  VOTEU.ALL UP0, P2 ;  /* 0x0000000000ff7886 */ /* 0x000fe20001000000 */
[----:B-1----:R-:W-:Y:S02]  /*5ab0*/  @!P2 IADD3 R2, P1, PT, R12, 0x680, RZ ;  /* 0x000006800c02a810 */ /* 0x002fe40007f3e0ff */
[----:B------:R-:W-:Y:S02]  /*5ac0*/  @P0 SHF.R.U32.HI R4, RZ, 0x10, R5 ;  /* 0x00000010ff040819 */ /* 0x000fe40000011605 */
[----:B------:R-:W-:Y:S01]  /*5ad0*/  @!P2 R2UR UR6, R2 ;  /* 0x000000000206a2ca */ /* 0x000fe200000e0000 */
[----:B------:R-:W-:Y:S01]  /*5ae0*/  @!P2 IMAD.X R0, RZ, RZ, R13, P1 ;  /* 0x000000ffff00a224 */ /* 0x000fe200008e060d */
[----:B------:R-:W-:Y:S01]  /*5af0*/  @!UP0 ULEA UR4, UR29, UR27, 0xd ;  /* 0x0000001b1d048291 */ /* 0x000fe2000f8e68ff */
[----:B------:R-:W-:Y:S01]  /*5b00*/  @P0 R2UR UR45, R4 ;  /* 0x00000000042d02ca */ /* 0x000fe200000e0000 */
[----:B------:R-:W-:Y:S02]  /*5b10*/  @!UP0 UIADD3 UR21, UPT, UPT, UR19, 0x20, URZ ;  /* 0x0000002013158890 */ /* 0x000fe4000fffe0ff */
[----:B------:R-:W-:Y:S02]  /*5b20*/  @!UP0 UIADD3 UR8, UPT, UPT, UR4, 0x200, URZ ;  /* 0x0000020004088890 */ /* 0x000fe4000fffe0ff */
[----:B------:R-:W-:Y:S01]  /*5b30*/  @!UP0 UPRMT UR16, UR5, 0x5410, URZ ;  /* 0x0000541005108896 */ /* 0x000fe200080000ff */
[----:B------:R-:W-:Y:S01]  /*5b40*/  @!P2 R2UR UR5, R0 ;  /* 0x000000000005a2ca */ /* 0x000fe200000e0000 */
[----:B------:R-:W-:Y:S01]  /*5b50*/  @!UP0 UIADD3 UR18, UPT, UPT, UR4, 0x1200, URZ ;  /* 0x0000120004128890 */ /* 0x000fe2000fffe0ff */
[----:B------:R-:W-:Y:S01]  /*5b60*/  @!P2 IMAD.MOV.U32 R0, RZ, RZ, 0x2000 ;  /* 0x00002000ff00a424 */ /* 0x000fe200078e00ff */
[----:B------:R-:W-:Y:S01]  /*5b70*/  UIADD3 UR4, UPT, UPT, UR29, 0x1, URZ ;  /* 0x000000011d047890 */ /* 0x000fe2000fffe0ff */
[----:B------:R-:W-:Y:S03]  /*5b80*/  IMAD.U32 R14, RZ, RZ, UR6 ;  /* 0x00000006ff0e7e24 */ /* 0x000fe6000f8e00ff */
[----:B------:R-:W-:Y:S02]  /*5b90*/  UISETP.NE.AND UP0, UPT, UR4, 0x3, UPT ;  /* 0x000000030400788c */ /* 0x000fe4000bf05270 */
[----:B------:R-:W-:Y:S02]  /*5ba0*/  @!P2 R2UR UR6, R14 ;  /* 0x000000000e06a2ca */ /* 0x000fe400000e0000 */
[----:B------:R-:W-:Y:S02]  /*5bb0*/  USEL UR4, UR4, URZ, UP0 ;  /* 0x000000ff04047287 */ /* 0x000fe40008000000 */
[----:B------:R-:W-:Y:S01]  /*5bc0*/  IMAD.U32 R15, RZ, RZ, UR5 ;  /* 0x00000005ff0f7e24 */ /* 0x000fe2000f8e00ff */
[----:B------:R-:W-:Y:S02]  /*5bd0*/  USEL UR20, URZ, 0x1, UP0 ;  /* 0x00000001ff147887 */ /* 0x000fe40008000000 */
[----:B------:R-:W-:Y:S02]  /*5be0*/  UIADD3 UR5, UPT, UPT, UR17, 0x100, URZ ;  /* 0x0000010011057890 */ /* 0x000fe4000fffe0ff */
[----:B------:R-:W-:Y:S01]  /*5bf0*/  @!P2 R2UR UR7, R15 ;  /* 0x000000000f07a2ca */ /* 0x000fe200000e0000 */
[----:B------:R-:W-:Y:S01]  /*5c00*/  VOTEU.ALL UP0, P2 ;  /* 0x0000000000ff7886 */ /* 0x000fe20001000000 */
[----:B------:R-:W-:Y:S04]  /*5c10*/  LOP3.LUT R10, R10, UR20, RZ, 0x3c, !PT ;  /* 0x000000140a0a7c12 */ /* 0x000fe8000f8e3cff */
[----:B------:R-:W-:Y:S01]  /*5c20*/  @!UP0 UMOV UR9, UR5 ;  /* 0x0000000500098c82 */ /* 0x000fe20008000000 */
[----:B------:R-:W-:Y:S01]  /*5c30*/  @!UP0 UMOV UR10, UR19 ;  /* 0x00000013000a8c82 */ /* 0x000fe20008000000 */
[----:B------:R-:W-:Y:S05]  /*5c40*/  SHF.L.U32 R9, R10, 0x1f, RZ ;  /* 0x0000001f0a097819 */ /* 0x000fea00000006ff */
[----:B------:R1:W-:Y:S01]  /*5c50*/  @!UP0 UTMALDG.5D.IM2COL [UR8], [UR6], UR16 ;  /* 0x00000008060083b4 */ /* 0x0003e20008060010 */
[----:B------:R-:W-:Y:S05]  /*5c60*/  VOTEU.ALL UP0, P2 ;  /* 0x0000000000ff7886 */ /* 0x000fea0001000000 */
[----:B-1----:R-:W-:Y:S01]  /*5c70*/  @!UP0 UMOV UR8, UR18 ;  /* 0x0000001200088c82 */ /* 0x002fe20008000000 */
[----:B------:R-:W-:Y:S01]  /*5c80*/  @!UP0 UMOV UR9, UR5 ;  /* 0x0000000500098c82 */ /* 0x000fe20008000000 */
[----:B------:R-:W-:Y:S01]  /*5c90*/  @!UP0 UMOV UR10, UR21 ;  /* 0x00000015000a8c82 */ /* 0x000fe20008000000 */
[----:B---3--:R-:W-:Y:S01]  /*5ca0*/  UPRMT UR5, UR22, 0x654, UR5 ;  /* 0x0000065416057896 */ /* 0x008fe20008000005 */
[----:B------:R1:W-:Y:S01]  /*5cb0*/  @!UP0 UTMALDG.5D.IM2COL [UR8], [UR6], UR16 ;  /* 0x00000008060083b4 */ /* 0x0003e20008060010 */
[----:B------:R3:W-:Y:S07]  /*5cc0*/  @!P2 SYNCS.ARRIVE.TRANS64.RED.A0TR RZ, [UR17+0x100], R0 ;  /* 0x00010000ffffa9a7 */ /* 0x0007ee0008300411 */
[----:B------:R-:W-:Y:S01]  /*5cd0*/  SYNCS.ARRIVE.TRANS64.RED.A1T0 RZ, [UR5], RZ ;  /* 0x000000ffffff79a7 */ /* 0x000fe20008100405 */
[----:B-1----:R-:W-:Y:S09]  /*5ce0*/  ULEA UR6, UR4, UR27, 0x3 ;  /* 0x0000001b04067291 */ /* 0x002ff2000f8e18ff */
[----:B------:R-:W1:Y:S02]  /*5cf0*/  SYNCS.PHASECHK.TRANS64.TRYWAIT P1, [UR6+0x118], R9 ;  /* 0x00011809ff0075a7 */ /* 0x000e640008021106 */
[----:B-1-3--:R-:W-:Y:S05]  /*5d00*/  @!P1 BRA `(.L_x_99) ;  /* 0x0000003800d89947 */ /* 0x00afea0003800000 */
.L_x_194:
[----:B------:R-:W-:Y:S01]  /*5d10*/  UIADD3 UR5, UPT, UPT, UR4, 0x1, URZ ;  /* 0x0000000104057890 */ /* 0x000fe2000fffe0ff */
[----:B-1----:R-:W-:Y:S01]  /*5d20*/  @!P2 IMAD.MOV.U32 R0, RZ, 0x20, RZ ;  /* 0x00000020ff00a824 */ /* 0x002fe200078e00ff */
[----:B------:R-:W-:Y:S01]  /*5d30*/  UIADD3 UR17, UPT, UPT, UR6, 0x100, URZ ;  /* 0x0000010006117890 */ /* 0x000fe2000fffe0ff */
[----:B------:R-:W1:Y:S01]  /*5d40*/  S2UR UR56, SR_CgaCtaId ;  /* 0x00000000003879c3 */ /* 0x000e620000008800 */
[----:B------:R-:W-:Y:S01]  /*5d50*/  UISETP.NE.AND UP0, UPT, UR5, 0x3, UPT ;  /* 0x000000030500788c */ /* 0x000fe2000bf05270 */
[----:B------:R-:W-:Y:S01]  /*5d60*/  @!P2 IMAD.MOV.U32 R0, RZ, 0x400, R0 ;  /* 0x00000400ff00a824 */ /* 0x000fe200078e0000 */
[----:B------:R-:W-:Y:S01]  /*5d70*/  UPLOP3.LUT UP4, UPT, UPT, UPT, UPT, 0x80, 0x8 ;  /* 0x000000000008789c */ /* 0x000fe20003f8f070 */
[----:B------:R-:W-:Y:S01]  /*5d80*/  @!P2 IADD3 R2, P0, PT, R12, 0x680, RZ ;  /* 0x000006800c02a810 */ /* 0x000fe20007f1e0ff */
[----:B------:R-:W-:Y:S01]  /*5d90*/  USEL UR29, UR5, URZ, UP0 ;  /* 0x000000ff051d7287 */ /* 0x000fe20008000000 */
[----:B------:R-:W-:Y:S01]  /*5da0*/  R2UR UR54, R58 ;  /* 0x000000003a3672ca */ /* 0x000fe200000e0000 */
[----:B------:R-:W-:Y:S01]  /*5db0*/  USEL UR28, URZ, 0x1, UP0 ;  /* 0x00000001ff1c7887 */ /* 0x000fe20008000000 */
[----:B------:R-:W-:Y:S01]  /*5dc0*/  @!P2 R2UR UR5, R0 ;  /* 0x000000000005a2ca */ /* 0x000fe200000e0000 */
[----:B------:R-:W-:Y:S01]  /*5dd0*/  UMOV UR20, UR12 ;  /* 0x0000000c00147c82 */ /* 0x000fe20008000000 */
[----:B------:R-:W-:Y:S01]  /*5de0*/  UMOV UR21, UR13 ;  /* 0x0000000d00157c82 */ /* 0x000fe20008000000 */
[----:B------:R-:W-:Y:S01]  /*5df0*/  UMOV UR22, UR14 ;  /* 0x0000000e00167c82 */ /* 0x000fe20008000000 */
[----:B------:R-:W-:Y:S01]  /*5e00*/  VOTEU.ALL UP0, P2 ;  /* 0x0000000000ff7886 */ /* 0x000fe20001000000 */
[----:B------:R-:W-:Y:S01]  /*5e10*/  @!P2 IMAD.X R0, RZ, RZ, R13, P0 ;  /* 0x000000ffff00a224 */ /* 0x000fe200000e060d */
[----:B------:R-:W-:Y:S01]  /*5e20*/  UMOV UR9, UR17 ;  /* 0x0000001100097c82 */ /* 0x000fe20008000000 */
[----:B------:R-:W-:Y:S02]  /*5e30*/  R2UR UR44, R59 ;  /* 0x000000003b2c72ca */ /* 0x000fe400000e0000 */
[----:B------:R-:W-:Y:S01]  /*5e40*/  @!UP0 ULEA UR4, UR4, UR27, 0xd ;  /* 0x0000001b04048291 */ /* 0x000fe2000f8e68ff */
[----:B------:R-:W-:Y:S01]  /*5e50*/  LOP3.LUT R8, R8, 0x1, RZ, 0x3c, !PT ;  /* 0x0000000108087812 */ /* 0x000fe200078e3cff */
[----:B------:R-:W-:Y:S01]  /*5e60*/  @!UP0 UIADD3 UR18, UPT, UPT, UR19, 0x10, URZ ;  /* 0x0000001013128890 */ /* 0x000fe2000fffe0ff */
[----:B------:R-:W-:Y:S01]  /*5e70*/  LOP3.LUT R10, R10, UR28, RZ, 0x3c, !PT ;  /* 0x0000001c0a0a7c12 */ /* 0x000fe2000f8e3cff */
[----:B------:R-:W-:Y:S02]  /*5e80*/  @!UP0 UIADD3 UR16, UPT, UPT, UR4, 0x200, URZ ;  /* 0x0000020004108890 */ /* 0x000fe4000fffe0ff */
[----:B------:R-:W-:Y:S01]  /*5e90*/  @!UP0 UIADD3 UR8, UPT, UPT, UR4, 0x1200, URZ ;  /* 0x0000120004088890 */ /* 0x000fe2000fffe0ff */
[----:B------:R-:W-:Y:S01]  /*5ea0*/  @!P2 R2UR UR4, R0 ;  /* 0x000000000004a2ca */ /* 0x000fe200000e0000 */
[----:B------:R-:W-:Y:S01]  /*5eb0*/  @!UP0 UPRMT UR7, UR5, 0x5410, URZ ;  /* 0x0000541005078896 */ /* 0x000fe200080000ff */
[----:B------:R-:W-:Y:S01]  /*5ec0*/  @!P2 R2UR UR5, R2 ;  /* 0x000000000205a2ca */ /* 0x000fe200000e0000 */
[----:B------:R-:W-:Y:S01]  /*5ed0*/  @!UP0 UIADD3 UR10, UPT, UPT, UR19, 0x30, URZ ;  /* 0x00000030130a8890 */ /* 0x000fe2000fffe0ff */
[----:B------:R-:W-:Y:S02]  /*5ee0*/  VOTEU.ALL UP0, P2 ;  /* 0x0000000000ff7886 */ /* 0x000fe40001000000 */
[----:B------:R-:W-:Y:S01]  /*5ef0*/  UMOV UR19, UR11 ;  /* 0x0000000b00137c82 */ /* 0x000fe20008000000 */
[----:B------:R-:W-:Y:S06]  /*5f00*/  UIADD3 UR44, UPT, UPT, UR23, UR44, URZ ;  /* 0x0000002c172c7290 */ /* 0x000fec000fffe0ff */
[----:B------:R-:W-:Y:S02]  /*5f10*/  IMAD.U32 R5, RZ, RZ, UR4 ;  /* 0x00000004ff057e24 */ /* 0x000fe4000f8e00ff */
[----:B------:R-:W-:Y:S03]  /*5f20*/  IMAD.U32 R4, RZ, RZ, UR5 ;  /* 0x00000005ff047e24 */ /* 0x000fe6000f8e00ff */
[----:B------:R-:W-:Y:S02]  /*5f30*/  @!P2 R2UR UR5, R5 ;  /* 0x000000000505a2ca */ /* 0x000fe400000e0000 */
[----:B------:R-:W-:Y:S11]  /*5f40*/  @!P2 R2UR UR4, R4 ;  /* 0x000000000404a2ca */ /* 0x000ff600000e0000 */
[----:B------:R-:W-:Y:S02]  /*5f50*/  @!UPT UIADD3 URZ, UPT, UPT, URZ, URZ, URZ ;  /* 0x000000fffffff290 */ /* 0x000fe4000fffe0ff */
[----:B------:R3:W-:Y:S01]  /*5f60*/  @!UP0 UTMALDG.5D.IM2COL [UR16], [UR4], UR7 ;  /* 0x00000010040083b4 */ /* 0x0007e20008060007 */
[----:B------:R-:W-:Y:S05]  /*5f70*/  VOTEU.ALL UP0, P2 ;  /* 0x0000000000ff7886 */ /* 0x000fea0001000000 */
[----:B------:R1:W-:Y:S01]  /*5f80*/  @!UP0 UTMALDG.5D.IM2COL [UR8], [UR4], UR7 ;  /* 0x00000008040083b4 */ /* 0x0003e20008060007 */
[----:B------:R4:W-:Y:S01]  /*5f90*/  @!P2 SYNCS.ARRIVE.TRANS64.RED.A0TR RZ, [UR6+0x100], R3 ;  /* 0x00010003ffffa9a7 */ /* 0x0009e20008300406 */
[----:B---3--:R-:W-:Y:S02]  /*5fa0*/  UIADD3 UR19, UPT, UPT, UR15, UR54, URZ ;  /* 0x000000360f137290 */ /* 0x008fe4000fffe0ff */
[----:B-1----:R-:W-:Y:S09]  /*5fb0*/  UPRMT UR4, UR56, 0x654, UR17 ;  /* 0x0000065438047896 */ /* 0x002ff20008000011 */
[----:B------:R-:W-:Y:S01]  /*5fc0*/  SYNCS.ARRIVE.TRANS64.RED.A1T0 RZ, [UR4], RZ ;  /* 0x000000ffffff79a7 */ /* 0x000fe20008100404 */
[----:B------:R-:W-:Y:S05]  /*5fd0*/  BRA.U UP2, `(.L_x_100) ;  /* 0xfffffff102507547 */ /* 0x000fea000b83ffff */
[----:B------:R-:W-:Y:S01]  /*5fe0*/  UIADD3 UR27, UPT, UPT, UR27, 0x118, URZ ;  /* 0x000001181b1b7890 */ /* 0x000fe2000fffe0ff */
[----:B----4-:R-:W-:-:S03]  /*5ff0*/  SHF.L.U32 R3, R10, 0x1f, RZ ;  /* 0x0000001f0a037819 */ /* 0x010fc600000006ff */
[----:B------:R-:W-:-:S09]  /*6000*/  ULEA UR4, UR29, UR27, 0x3 ;  /* 0x0000001b1d047291 */ /* 0x000fd2000f8e18ff */
[----:B------:R-:W1:Y:S02]  /*6010*/  SYNCS.PHASECHK.TRANS64.TRYWAIT P0, [UR4], R3 ;  /* 0x00000003ff0075a7 */ /* 0x000e640008001104 */
[----:B-1----:R-:W-:Y:S05]  /*6020*/  @!P0 BRA `(.L_x_101) ;  /* 0x0000003800288947 */ /* 0x002fea0003800000 */
.L_x_196:
[----:B------:R-:W-:-:S04]  /*6030*/  UIADD3 UR4, UPT, UPT, UR29, 0x1, URZ ;  /* 0x000000011d047890 */ /* 0x000fc8000fffe0ff */
[----:B------:R-:W-:-:S04]  /*6040*/  UISETP.NE.AND UP0, UPT, UR4, 0x3, UPT ;  /* 0x000000030400788c */ /* 0x000fc8000bf05270 */
[----:B------:R-:W-:Y:S02]  /*6050*/  USEL UR6, URZ, 0x1, UP0 ;  /* 0x00000001ff067887 */ /* 0x000fe40008000000 */
[----:B------:R-:W-:-:S04]  /*6060*/  USEL UR4, UR4, URZ, UP0 ;  /* 0x000000ff04047287 */ /* 0x000fc80008000000 */
[----:B------:R-:W-:Y:S01]  /*6070*/  ULEA UR5, UR4, UR27, 0x3 ;  /* 0x0000001b04057291 */ /* 0x000fe2000f8e18ff */
[----:B------:R-:W-:-:S04]  /*6080*/  LOP3.LUT R10, R10, UR6, RZ, 0x3c, !PT ;  /* 0x000000060a0a7c12 */ /* 0x000fc8000f8e3cff */
[----:B-1----:R-:W-:-:S04]  /*6090*/  SHF.L.U32 R3, R10, 0x1f, RZ ;  /* 0x0000001f0a037819 */ /* 0x002fc800000006ff */
[----:B------:R-:W1:Y:S02]  /*60a0*/  SYNCS.PHASECHK.TRANS64.TRYWAIT P0, [UR5], R3 ;  /* 0x00000003ff0075a7 */ /* 0x000e640008001105 */
[----:B-1----:R-:W-:Y:S05]  /*60b0*/  @!P0 BRA `(.L_x_102) ;  /* 0x00000038001c8947 */ /* 0x002fea0003800000 */
.L_x_198:
[----:B------:R-:W-:-:S04]  /*60c0*/  UIADD3 UR4, UPT, UPT, UR4, 0x1, URZ ;  /* 0x0000000104047890 */ /* 0x000fc8000fffe0ff */
[----:B------:R-:W-:-:S04]  /*60d0*/  UISETP.NE.AND UP0, UPT, UR4, 0x3, UPT ;  /* 0x000000030400788c */ /* 0x000fc8000bf05270 */
[----:B------:R-:W-:Y:S02]  /*60e0*/  USEL UR5, URZ, 0x1, UP0 ;  /* 0x00000001ff057887 */ /* 0x000fe40008000000 */
[----:B------:R-:W-:-:S04]  /*60f0*/  USEL UR4, UR4, URZ, UP0 ;  /* 0x000000ff04047287 */ /* 0x000fc80008000000 */
[----:B------:R-:W-:Y:S01]  /*6100*/  ULEA UR4, UR4, UR27, 0x3 ;  /* 0x0000001b04047291 */ /* 0x000fe2000f8e18ff */
[----:B-1----:R-:W-:-:S04]  /*6110*/  LOP3.LUT R3, R10, UR5, RZ, 0x3c, !PT ;  /* 0x000000050a037c12 */ /* 0x002fc8000f8e3cff */
[----:B------:R-:W-:Y:S01]  /*6120*/  SHF.L.U32 R3, R3, 0x1f, RZ ;  /* 0x0000001f03037819 */ /* 0x000fe200000006ff */
[----:B------:R-:W-:-:S07]  /*6130*/  IMAD.U32 R0, RZ, RZ, UR4 ;  /* 0x00000004ff007e24 */ /* 0x000fce000f8e00ff */
.L_x_103:
[----:B-1----:R1:W3:Y:S02]  /*6140*/  SYNCS.PHASECHK.TRANS64.TRYWAIT P0, [R0+URZ], R3 ;  /* 0x00000003000075a7 */ /* 0x0022e400080011ff */
[----:B---3--:R-:W-:Y:S05]  /*6150*/  @!P0 NANOSLEEP.SYNCS 0x989680 ;  /* 0x009896800000895d */ /* 0x008fea0003900000 */
[----:B------:R-:W3:Y:S02]  /*6160*/  @!P0 SYNCS.PHASECHK.TRANS64 P0, [R0+URZ], R3 ;  /* 0x00000003000085a7 */ /* 0x000ee400080010ff */
[----:B--23--:R-:W-:Y:S05]  /*6170*/  @P0 EXIT ;  /* 0x000000000000094d */ /* 0x00cfea0003800000 */
[----:B------:R-:W-:Y:S05]  /*6180*/  BRA `(.L_x_103) ;  /* 0xfffffffc00ec7947 */ /* 0x000fea000383ffff */
.L_x_91:
[----:B------:R-:W-:-:S06]  /*6190*/  UISETP.GE.AND UP0, UPT, UR18, 0x4, UPT ;  /* 0x000000041200788c */ /* 0x000fcc000bf06270 */
[----:B------:R-:W-:-:S13]  /*61a0*/  PLOP3.LUT P0, PT, PT, PT, UP0, 0x80, 0x8 ;  /* 0x000000000008781c */ /* 0x000fda0003f0f008 */
[----:B-1----:R-:W-:Y:S05]  /*61b0*/  @!P0 EXIT ;  /* 0x000000000000894d */ /* 0x002fea0003800000 */
[----:B------:R-:W1:Y:S08]  /*61c0*/  S2UR UR4, SR_CgaCtaId ;  /* 0x00000000000479c3 */ /* 0x000e700000008800 */
[----:B------:R-:W-:Y:S01]  /*61d0*/  BAR.SYNC.DEFER_BLOCKING 0x6, 0xa0 ;  /* 0x0182800000007b1d */ /* 0x000fe20000010000 */
[C---:B------:R-:W-:Y:S01]  /*61e0*/  IMAD.SHL.U32 R0, R61.reuse, 0x10, RZ ;  /* 0x000000103d007824 */ /* 0x040fe200078e00ff */
[----:B------:R-:W-:Y:S01]  /*61f0*/  LOP3.LUT R67, R61, 0x60, RZ, 0xc0, !PT ;  /* 0x000000603d437812 */ /* 0x000fe200078ec0ff */
[----:B------:R-:W-:Y:S01]  /*6200*/  IMAD.SHL.U32 R3, R57, 0x200, RZ ;  /* 0x0000020039037824 */ /* 0x000fe200078e00ff */
[C---:B------:R-:W-:Y:S01]  /*6210*/  LOP3.LUT R62, R61.reuse, 0x2, RZ, 0xc0, !PT ;  /* 0x000000023d3e7812 */ /* 0x040fe200078ec0ff */
[C---:B------:R-:W-:Y:S01]  /*6220*/  IMAD.SHL.U32 R5, R61.reuse, 0x2, RZ ;  /* 0x000000023d057824 */ /* 0x040fe200078e00ff */
[----:B------:R-:W-:Y:S01]  /*6230*/  UMOV UR46, 0x400 ;  /* 0x00000400002e7882 */ /* 0x000fe20000000000 */
[C---:B------:R-:W-:Y:S01]  /*6240*/  LOP3.LUT R66, R0.reuse, 0x590, RZ, 0xc0, !PT ;  /* 0x0000059000427812 */ /* 0x040fe200078ec0ff */
[----:B------:R-:W2:Y:S01]  /*6250*/  LDC.64 R54, c[0x0][0x9b0] ;  /* 0x00026c00ff367b82 */ /* 0x000ea20000000a00 */
[----:B------:R-:W-:Y:S01]  /*6260*/  LOP3.LUT R0, R0, 0x60, RZ, 0xc0, !PT ;  /* 0x0000006000007812 */ /* 0x000fe200078ec0ff */
[----:B------:R-:W-:Y:S01]  /*6270*/  IMAD.U32 R23, R61, 0x10000, RZ ;  /* 0x000100003d177824 */ /* 0x000fe200078e00ff */
[----:B------:R-:W-:Y:S01]  /*6280*/  LOP3.LUT R66, R66, 0x200, R3, 0xf8, !PT ;  /* 0x0000020042427812 */ /* 0x000fe200078ef803 */
[----:B------:R-:W-:Y:S01]  /*6290*/  IMAD.MOV.U32 R22, RZ, RZ, RZ ;  /* 0x000000ffff167224 */ /* 0x000fe200078e00ff */
[----:B------:R-:W-:Y:S01]  /*62a0*/  LOP3.LUT R5, R0, 0xc, R5, 0xf8, !PT ;  /* 0x0000000c00057812 */ /* 0x000fe200078ef805 */
[----:B------:R-:W-:Y:S01]  /*62b0*/  IMAD.SHL.U32 R0, R57, 0x200000, RZ ;  /* 0x0020000039007824 */ /* 0x000fe200078e00ff */
[----:B------:R-:W-:Y:S01]  /*62c0*/  LOP3.LUT R61, R61, 0x4, RZ, 0xc0, !PT ;  /* 0x000000043d3d7812 */ /* 0x000fe200078ec0ff */
[----:B------:R-:W3:Y:S01]  /*62d0*/  LDC.64 R52, c[0x0][0x9a8] ;  /* 0x00026a00ff347b82 */ /* 0x000ee20000000a00 */
[----:B------:R-:W-:Y:S01]  /*62e0*/  LOP3.LUT R66, R66, R5, RZ, 0xfc, !PT ;  /* 0x0000000542427212 */ /* 0x000fe200078efcff */
[----:B------:R-:W-:Y:S01]  /*62f0*/  IMAD.MOV.U32 R64, RZ, RZ, RZ ;  /* 0x000000ffff407224 */ /* 0x000fe200078e00ff */
[----:B------:R-:W-:Y:S01]  /*6300*/  LOP3.LUT R0, R0, 0x200000, RZ, 0xc0, !PT ;  /* 0x0020000000007812 */ /* 0x000fe200078ec0ff */
[----:B------:R-:W-:Y:S01]  /*6310*/  IMAD.MOV.U32 R63, RZ, RZ, RZ ;  /* 0x000000ffff3f7224 */ /* 0x000fe200078e00ff */
[----:B------:R-:W-:Y:S01]  /*6320*/  IADD3 R65, PT, PT, -R61, 0x2, RZ ;  /* 0x000000023d417810 */ /* 0x000fe20007ffe1ff */
[----:B------:R-:W-:Y:S01]  /*6330*/  IMAD.MOV R62, RZ, RZ, -R62 ;  /* 0x000000ffff3e7224 */ /* 0x000fe200078e0a3e */
[----:B-1----:R-:W-:Y:S01]  /*6340*/  ULEA UR46, UR4, UR46, 0x18 ;  /* 0x0000002e042e7291 */ /* 0x002fe2000f8ec0ff */
[----:B------:R-:W-:Y:S01]  /*6350*/  LOP3.LUT R23, R0, 0x400000, R23, 0xf8, !PT ;  /* 0x0040000000177812 */ /* 0x000fe200078ef817 */
[----:B------:R-:W-:Y:S01]  /*6360*/  IMAD.MOV R61, RZ, RZ, -R61 ;  /* 0x000000ffff3d7224 */ /* 0x000fe200078e0a3d */
[----:B------:R-:W1:Y:S01]  /*6370*/  LDCU UR59, c[0x0][0x370] ;  /* 0x00006e00ff3b77ac */ /* 0x000e620008000800 */
[----:B------:R-:W-:Y:S01]  /*6380*/  IMAD.SHL.U32 R65, R65, 0x10, RZ ;  /* 0x0000001041417824 */ /* 0x000fe200078e00ff */
[----:B------:R-:W-:-:S04]  /*6390*/  UIADD3 UR4, UPT, UPT, UR46, 0x200, URZ ;  /* 0x000002002e047890 */ /* 0x000fc8000fffe0ff */
[----:B------:R-:W4:Y:S01]  /*63a0*/  LDS R2, [UR46+0x190] ;  /* 0x0001902eff027984 */ /* 0x000f220008000800 */
[----:B------:R-:W1:Y:S01]  /*63b0*/  LDCU UR42, c[0x0][0xc0c] ;  /* 0x00018180ff2a77ac */ /* 0x000e620008000800 */
[----:B------:R-:W-:Y:S01]  /*63c0*/  IMAD.U32 R0, RZ, RZ, UR4 ;  /* 0x00000004ff007e24 */ /* 0x000fe2000f8e00ff */
[----:B------:R-:W-:Y:S01]  /*63d0*/  LEA R66, R66, UR4, 0x2 ;  /* 0x0000000442427c11 */ /* 0x000fe2000f8e10ff */
[----:B------:R-:W1:Y:S01]  /*63e0*/  LDCU UR38, c[0x0][0xc30] ;  /* 0x00018600ff2677ac */ /* 0x000e620008000800 */
[----:B------:R-:W1:Y:S01]  /*63f0*/  LDCU.64 UR56, c[0x0][0x988] ;  /* 0x00013100ff3877ac */ /* 0x000e620008000a00 */
[----:B------:R-:W1:Y:S01]  /*6400*/  LDCU.64 UR40, c[0x0][0xc28] ;  /* 0x00018500ff2877ac */ /* 0x000e620008000a00 */
[----:B------:R-:W1:Y:S01]  /*6410*/  LDCU.64 UR62, c[0x0][0x990] ;  /* 0x00013200ff3e77ac */ /* 0x000e620008000a00 */
[----:B------:R-:W1:Y:S01]  /*6420*/  LDCU.128 UR52, c[0x0][0xc10] ;  /* 0x00018200ff3477ac */ /* 0x000e620008000c00 */
[----:B------:R-:W1:Y:S01]  /*6430*/  LDCU UR58, c[0x0][0x374] ;  /* 0x00006e80ff3a77ac */ /* 0x000e620008000800 */
[----:B------:R-:W-:Y:S01]  /*6440*/  UMOV UR51, 0x1 ;  /* 0x0000000100337882 */ /* 0x000fe20000000000 */
[----:B------:R-:W-:Y:S01]  /*6450*/  UMOV UR48, URZ ;  /* 0x000000ff00307c82 */ /* 0x000fe20008000000 */
[----:B------:R-:W-:Y:S01]  /*6460*/  UMOV UR50, URZ ;  /* 0x000000ff00327c82 */ /* 0x000fe20008000000 */
[----:B------:R-:W-:Y:S01]  /*6470*/  UMOV UR49, URZ ;  /* 0x000000ff00317c82 */ /* 0x000fe20008000000 */
[C---:B----4-:R-:W-:Y:S01]  /*6480*/  VIADD R3, R2.reuse, 0x20 ;  /* 0x0000002002037836 */ /* 0x050fe20000000000 */
[----:B------:R-:W-:-:S04]  /*6490*/  LOP3.LUT R2, R2, 0xffff, RZ, 0xc0, !PT ;  /* 0x0000ffff02027812 */ /* 0x000fc800078ec0ff */
[----:B------:R-:W-:-:S05]  /*64a0*/  LOP3.LUT R3, R3, 0xffff, RZ, 0xc0, !PT ;  /* 0x0000ffff03037812 */ /* 0x000fca00078ec0ff */
[----:B-123--:R4:W-:Y:S02]  /*64b0*/  STL.64 [R1], R2 ;  /* 0x0000000201007387 */ /* 0x00e9e40000100a00 */
.L_x_134:
[----:B----4-:R-:W-:Y:S04]  /*64c0*/  SHF.L.U32 R3, R63, 0x1f, RZ ;  /* 0x0000001f3f037819 */ /* 0x010fe800000006ff */
[----:B-1----:R-:W1:Y:S02]  /*64d0*/  SYNCS.PHASECHK.TRANS64.TRYWAIT P0, [UR46+0x140], R3 ;  /* 0x00014003ff0075a7 */ /* 0x002e64000800112e */
[----:B-12---:R-:W-:Y:S05]  /*64e0*/  @!P0 BRA `(.L_x_104) ;  /* 0x0000003400288947 */ /* 0x006fea0003800000 */
.L_x_200:
[----:B------:R-:W-:Y:S01]  /*64f0*/  LEA R2, R22, UR43, 0x2 ;  /* 0x0000002b16027c11 */ /* 0x000fe2000f8e10ff */
        /* <DEDUP_REMOVED lines=9> */
[----:B------:R-:W-:Y:S09]  /*6590*/  UPRMT UR4, URZ, 0x654, UR4 ;  /* 0x00000654ff047896 */ /* 0x000ff20008000004 */
[----:B---3--:R-:W-:Y:S01]  /*65a0*/  SYNCS.ARRIVE.TRANS64.RED.A1T0 RZ, [UR4], RZ ;  /* 0x000000ffffff79a7 */ /* 0x008fe20008100404 */
[----:B------:R-:W5:Y:S01]  /*65b0*/  LDL R2, [R2] ;  /* 0x0000000002027983 */ /* 0x000f620000100800 */
[----:B--2---:R-:W-:Y:S11]  /*65c0*/  LOP3.LUT P0, RZ, R6, 0x1, RZ, 0xc0, !PT ;  /* 0x0000000106ff7812 */ /* 0x004ff6000780c0ff */
[----:B------:R-:W-:Y:S02]  /*65d0*/  @!UPT UIADD3 URZ, UPT, UPT, URZ, URZ, URZ ;  /* 0x000000fffffff290 */ /* 0x000fe4000fffe0ff */
[----:B------:R-:W-:Y:S01]  /*65e0*/  VOTEU.ANY UP1, P0 ;  /* 0x0000000000ff7886 */ /* 0x000fe20000020100 */
[----:B------:R-:W-:Y:S01]  /*65f0*/  PLOP3.LUT P0, PT, PT, PT, UP1, 0x80, 0x8 ;  /* 0x000000000008781c */ /* 0x000fe20003f0f018 */
[----:B------:R-:W-:Y:S11]  /*6600*/  UP2UR UR60, UPR, URZ, 0x2 ;  /* 0x00000002ff3c7883 */ /* 0x000ff60008000000 */
[----:B------:R-:W-:Y:S01]  /*6610*/  @!UPT UIADD3 URZ, UPT, UPT, URZ, URZ, URZ ;  /* 0x000000fffffff290 */ /* 0x000fe2000fffe0ff */
[----:B-1----:R-:W-:Y:S02]  /*6620*/  @P0 MOV R3, R4 ;  /* 0x0000000400030202 */ /* 0x002fe40000000f00 */
[----:B------:R-:W-:Y:S02]  /*6630*/  @P0 LOP3.LUT R0, R5, 0xffff, RZ, 0xc0, !PT ;  /* 0x0000ffff05000812 */ /* 0x000fe400078ec0ff */
[----:B------:R-:W-:Y:S02]  /*6640*/  @P0 R2UR UR5, R3 ;  /* 0x00000000030502ca */ /* 0x000fe400000e0000 */
[----:B------:R-:W-:Y:S11]  /*6650*/  @P0 R2UR UR4, R0 ;  /* 0x00000000000402ca */ /* 0x000ff600000e0000 */
[----:B------:R-:W-:Y:S02]  /*6660*/  @UP1 UMOV UR37, UR5 ;  /* 0x0000000500251c82 */ /* 0x000fe40008000000 */
[----:B------:R-:W-:Y:S01]  /*6670*/  @UP1 UMOV UR36, UR4 ;  /* 0x0000000400241c82 */ /* 0x000fe20008000000 */
[----:B------:R-:W-:Y:S05]  /*6680*/  BRA.U !UP0, `(.L_x_105) ;  /* 0x0000000108cc7547 */ /* 0x000fea000b800000 */
[----:B------:R-:W1:Y:S01]  /*6690*/  LDCU UR9, c[0x0][0xc20] ;  /* 0x00018400ff0977ac */ /* 0x000e620008000800 */
[----:B------:R-:W-:Y:S02]  /*66a0*/  UIMAD.WIDE.U32 UR4, UR58, UR55, URZ ;  /* 0x000000373a0472a5 */ /* 0x000fe4000f8e00ff */
[----:B------:R-:W-:Y:S02]  /*66b0*/  UIMAD.WIDE.U32 UR6, UR59, UR52, URZ ;  /* 0x000000343b0672a5 */ /* 0x000fe4000f8e00ff */
[----:B------:R-:W-:Y:S02]  /*66c0*/  UIMAD.WIDE.U32 UR10, UR36, UR55, URZ ;  /* 0x00000037240a72a5 */ /* 0x000fe4000f8e00ff */
[----:B------:R-:W-:Y:S02]  /*66d0*/  UISETP.NE.AND UP0, UPT, UR54, 0x1, UPT ;  /* 0x000000013600788c */ /* 0x000fe4000bf05270 */
[----:B------:R-:W-:Y:S02]  /*66e0*/  UISETP.NE.AND UP1, UPT, UR42, 0x1, UPT ;  /* 0x000000012a00788c */ /* 0x000fe4000bf25270 */
[----:B------:R-:W-:Y:S02]  /*66f0*/  UISETP.NE.AND UP2, UPT, UR39, 0x1, UPT ;  /* 0x000000012700788c */ /* 0x000fe4000bf45270 */
[----:B------:R-:W-:Y:S01]  /*6700*/  UIMAD.WIDE.U32 UR12, UR37, UR52, URZ ;  /* 0x00000034250c72a5 */ /* 0x000fe2000f8e00ff */
[----:B------:R-:W-:Y:S01]  /*6710*/  UMOV UR4, UR5 ;  /* 0x0000000500047c82 */ /* 0x000fe20008000000 */
[----:B------:R-:W-:Y:S01]  /*6720*/  UMOV UR6, UR11 ;  /* 0x0000000b00067c82 */ /* 0x000fe20008000000 */
[----:B-1----:R-:W-:Y:S03]  /*6730*/  USHF.R.U32.HI UR8, URZ, UR9, UR4 ;  /* 0x00000009ff087299 */ /* 0x002fe60008011604 */
[----:B------:R-:W-:Y:S02]  /*6740*/  UMOV UR4, UR7 ;  /* 0x0000000700047c82 */ /* 0x000fe40008000000 */
[----:B------:R-:W-:Y:S02]  /*6750*/  USHF.R.U32.HI UR5, URZ, UR53, UR4 ;  /* 0x00000035ff057299 */ /* 0x000fe40008011604 */
[----:B------:R-:W-:Y:S02]  /*6760*/  USEL UR4, UR58, UR8, !UP0 ;  /* 0x000000083a047287 */ /* 0x000fe4000c000000 */
[----:B------:R-:W-:Y:S02]  /*6770*/  USHF.R.U32.HI UR8, URZ, UR9, UR6 ;  /* 0x00000009ff087299 */ /* 0x000fe40008011606 */
[----:B------:R-:W-:Y:S02]  /*6780*/  UIMAD.WIDE.U32 UR6, UR4, UR40, URZ ;  /* 0x00000028040672a5 */ /* 0x000fe4000f8e00ff */
[----:B------:R-:W-:Y:S02]  /*6790*/  USEL UR9, UR59, UR5, !UP1 ;  /* 0x000000053b097287 */ /* 0x000fe4000c800000 */
[----:B------:R-:W-:Y:S02]  /*67a0*/  USEL UR8, UR36, UR8, !UP0 ;  /* 0x0000000824087287 */ /* 0x000fe4000c000000 */
[----:B------:R-:W-:Y:S01]  /*67b0*/  UIMAD.WIDE.U32 UR10, UR9, UR40, URZ ;  /* 0x00000028090a72a5 */ /* 0x000fe2000f8e00ff */
[----:B------:R-:W-:Y:S01]  /*67c0*/  UMOV UR6, UR7 ;  /* 0x0000000700067c82 */ /* 0x000fe20008000000 */
[----:B------:R-:W-:Y:S01]  /*67d0*/  UMOV UR5, UR13 ;  /* 0x0000000d00057c82 */ /* 0x000fe20008000000 */
[----:B------:R-:W-:Y:S02]  /*67e0*/  @UP2 USHF.R.U32.HI UR4, URZ, UR41, UR6 ;  /* 0x00000029ff042299 */ /* 0x000fe40008011606 */
[----:B------:R-:W-:Y:S02]  /*67f0*/  USHF.R.U32.HI UR5, URZ, UR53, UR5 ;  /* 0x00000035ff057299 */ /* 0x000fe40008011605 */
[----:B------:R-:W-:Y:S02]  /*6800*/  UIMAD UR4, UR39, UR4, URZ ;  /* 0x00000004270472a4 */ /* 0x000fe4000f8e02ff */
[----:B------:R-:W-:Y:S02]  /*6810*/  USEL UR5, UR37, UR5, !UP1 ;  /* 0x0000000525057287 */ /* 0x000fe4000c800000 */
[----:B------:R-:W-:Y:S01]  /*6820*/  UISETP.GE.AND UP0, UPT, UR8, UR4, UPT ;  /* 0x000000040800728c */ /* 0x000fe2000bf06270 */
[----:B------:R-:W-:Y:S01]  /*6830*/  UMOV UR6, UR11 ;  /* 0x0000000b00067c82 */ /* 0x000fe20008000000 */
[----:B------:R-:W-:Y:S02]  /*6840*/  UIMAD.WIDE.U32 UR10, UR8, UR40, URZ ;  /* 0x00000028080a72a5 */ /* 0x000fe4000f8e00ff */
[----:B------:R-:W-:Y:S04]  /*6850*/  @UP2 USHF.R.U32.HI UR9, URZ, UR41, UR6 ;  /* 0x00000029ff092299 */ /* 0x000fe80008011606 */
[----:B------:R-:W-:Y:S01]  /*6860*/  UIMAD UR6, UR39, UR9, URZ ;  /* 0x00000009270672a4 */ /* 0x000fe2000f8e02ff */
[----:B------:R-:W-:Y:S03]  /*6870*/  UMOV UR4, UR11 ;  /* 0x0000000b00047c82 */ /* 0x000fe60008000000 */
[----:B------:R-:W-:Y:S02]  /*6880*/  UISETP.GE.OR UP0, UPT, UR5, UR6, UP0 ;  /* 0x000000060500728c */ /* 0x000fe40008706670 */
[----:B------:R-:W-:Y:S02]  /*6890*/  USHF.R.U32.HI UR4, URZ, UR41, UR4 ;  /* 0x00000029ff047299 */ /* 0x000fe40008011604 */
[----:B------:R-:W-:Y:S02]  /*68a0*/  UIMAD.WIDE.U32 UR6, UR5, UR40, URZ ;  /* 0x00000028050672a5 */ /* 0x000fe4000f8e00ff */
[----:B------:R-:W-:Y:S02]  /*68b0*/  USEL UR11, UR8, UR4, !UP2 ;  /* 0x00000004080b7287 */ /* 0x000fe4000d000000 */
[----:B------:R-:W-:Y:S02]  /*68c0*/  UIADD3 UR6, UPT, UPT, -UR5, URZ, URZ ;  /* 0x000000ff05067290 */ /* 0x000fe4000fffe1ff */
[----:B------:R-:W-:Y:S02]  /*68d0*/  UIADD3 UR10, UPT, UPT, -UR11, URZ, URZ ;  /* 0x000000ff0b0a7290 */ /* 0x000fe4000fffe1ff */
[----:B------:R-:W-:Y:S02]  /*68e0*/  UIMAD UR6, UR42, UR6, UR37 ;  /* 0x000000062a0672a4 */ /* 0x000fe4000f8e0225 */
[----:B------:R-:W-:Y:S01]  /*68f0*/  UIMAD UR10, UR39, UR10, UR8 ;  /* 0x0000000a270a72a4 */ /* 0x000fe2000f8e0208 */
[----:B------:R-:W-:Y:S01]  /*6900*/  @!UP0 UMOV UR4, UR7 ;  /* 0x0000000700048c82 */ /* 0x000fe20008000000 */
[----:B------:R-:W-:Y:S02]  /*6910*/  UIADD3 UR7, UPT, UPT, -UR8, URZ, URZ ;  /* 0x000000ff08077290 */ /* 0x000fe4000fffe1ff */
[----:B------:R-:W-:Y:S04]  /*6920*/  @!UP0 USHF.R.U32.HI UR4, URZ, UR41, UR4 ;  /* 0x00000029ff048299 */ /* 0x000fe80008011604 */
[----:B------:R-:W-:Y:S04]  /*6930*/  @!UP0 USEL UR4, UR5, UR4, !UP2 ;  /* 0x0000000405048287 */ /* 0x000fe8000d000000 */
[----:B------:R-:W-:Y:S02]  /*6940*/  @!UP0 UIMAD UR9, UR9, UR10, UR4 ;  /* 0x0000000a090982a4 */ /* 0x000fe4000f8e0204 */
[----:B------:R-:W-:Y:S02]  /*6950*/  @!UP0 UIADD3 UR10, UPT, UPT, UR11, -UR4, URZ ;  /* 0x800000040b0a8290 */ /* 0x000fe4000fffe0ff */
[----:B------:R-:W-:Y:S02]  /*6960*/  UIMAD UR4, UR54, UR7, UR36 ;  /* 0x00000007360472a4 */ /* 0x000fe4000f8e0224 */
[----:B------:R-:W-:Y:S03]  /*6970*/  @!UP0 UIMAD UR8, UR10, UR39, UR5 ;  /* 0x000000270a0882a4 */ /* 0x000fe6000f8e0205 */
[----:B------:R-:W-:Y:S02]  /*6980*/  @!UP0 UMOV UR5, UR9 ;  /* 0x0000000900058c82 */ /* 0x000fe40008000000 */
[----:B------:R-:W-:Y:S02]  /*6990*/  UIMAD UR37, UR5, UR42, UR6 ;  /* 0x0000002a052572a4 */ /* 0x000fe4000f8e0206 */
[----:B------:R-:W-:Y:S11]  /*69a0*/  UIMAD UR36, UR8, UR54, UR4 ;  /* 0x00000036082472a4 */ /* 0x000ff6000f8e0204 */
[----:B------:R-:W-:Y:S01]  /*69b0*/  @!UPT UIADD3 URZ, UPT, UPT, URZ, URZ, URZ ;  /* 0x000000fffffff290 */ /* 0x000fe2000fffe0ff */
.L_x_105:
[----:B------:R-:W-:Y:S01]  /*69c0*/  UISETP.NE.AND UP0, UPT, UR38, 0x1, UPT ;  /* 0x000000012600788c */ /* 0x000fe2000bf05270 */
[----:B------:R-:W-:Y:S01]  /*69d0*/  @P0 SHF.R.U32.HI R4, RZ, 0x10, R5 ;  /* 0x00000010ff040819 */ /* 0x000fe20000011605 */
[----:B------:R-:W-:Y:S02]  /*69e0*/  UIADD3 UR11, UPT, UPT, UR46, 0x200, URZ ;  /* 0x000002002e0b7890 */ /* 0x000fe4000fffe0ff */
[----:B------:R-:W-:Y:S01]  /*69f0*/  USHF.L.U32 UR47, UR19, 0x6, URZ ;  /* 0x00000006132f7899 */ /* 0x000fe200080006ff */
[----:B------:R-:W-:Y:S06]  /*6a00*/  @P0 R2UR UR61, R4 ;  /* 0x00000000043d02ca */ /* 0x000fec00000e0000 */
[----:B------:R-:W1:Y:S01]  /*6a10*/  @!UP0 LDCU.128 UR12, c[0x0][0xc10] ;  /* 0x00018200ff0c87ac */ /* 0x000e620008000c00 */
[----:B------:R-:W2:Y:S01]  /*6a20*/  @!UP0 LDCU UR5, c[0x0][0xc0c] ;  /* 0x00018180ff0587ac */ /* 0x000ea20008000800 */
[----:B------:R-:W3:Y:S01]  /*6a30*/  @!UP0 LDCU UR10, c[0x0][0xc20] ;  /* 0x00018400ff0a87ac */ /* 0x000ee20008000800 */
[----:B-1----:R-:W-:Y:S02]  /*6a40*/  UIMAD.WIDE.U32 UR8, UR37, UR12, URZ ;  /* 0x0000000c250872a5 */ /* 0x002fe4000f8e00ff */
[----:B------:R-:W-:Y:S02]  /*6a50*/  UIMAD.WIDE.U32 UR6, UR36, UR15, URZ ;  /* 0x0000000f240672a5 */ /* 0x000fe4000f8e00ff */
[----:B------:R-:W-:Y:S03]  /*6a60*/  @!UP0 UISETP.NE.AND UP1, UPT, UR14, 0x1, UPT ;  /* 0x000000010e00888c */ /* 0x000fe6000bf25270 */
[----:B------:R-:W-:Y:S01]  /*6a70*/  @!UP0 UMOV UR4, UR9 ;  /* 0x0000000900048c82 */ /* 0x000fe20008000000 */
[----:B--2---:R-:W-:Y:S02]  /*6a80*/  @!UP0 UISETP.NE.AND UP2, UPT, UR5, 0x1, UPT ;  /* 0x000000010500888c */ /* 0x004fe4000bf45270 */
[----:B------:R-:W-:Y:S01]  /*6a90*/  @!UP0 USHF.R.U32.HI UR4, URZ, UR13, UR4 ;  /* 0x0000000dff048299 */ /* 0x000fe20008011604 */
[----:B------:R-:W-:Y:S02]  /*6aa0*/  @!UP0 UMOV UR6, UR7 ;  /* 0x0000000700068c82 */ /* 0x000fe40008000000 */
[----:B---3--:R-:W-:Y:S02]  /*6ab0*/  @!UP0 USHF.R.U32.HI UR6, URZ, UR10, UR6 ;  /* 0x0000000aff068299 */ /* 0x008fe40008011606 */
[----:B------:R-:W-:Y:S02]  /*6ac0*/  @!UP0 USEL UR7, UR37, UR4, !UP2 ;  /* 0x0000000425078287 */ /* 0x000fe4000d000000 */
[----:B------:R-:W-:Y:S04]  /*6ad0*/  @!UP0 USEL UR6, UR36, UR6, !UP1 ;  /* 0x0000000624068287 */ /* 0x000fe8000c800000 */
[----:B------:R-:W-:Y:S02]  /*6ae0*/  @!UP0 UIADD3 UR4, UPT, UPT, -UR7, UR6, URZ ;  /* 0x0000000607048290 */ /* 0x000fe4000fffe1ff */
[----:B------:R-:W-:Y:S02]  /*6af0*/  @!UP0 UIADD3 UR6, UPT, UPT, UR7, -UR6, URZ ;  /* 0x8000000607068290 */ /* 0x000fe4000fffe0ff */
[----:B------:R-:W-:Y:S02]  /*6b00*/  @!UP0 UIMAD UR37, UR4, UR5, UR37 ;  /* 0x00000005042582a4 */ /* 0x000fe4000f8e0225 */
[----:B------:R-:W-:Y:S02]  /*6b10*/  @!UP0 UIMAD UR36, UR6, UR14, UR36 ;  /* 0x0000000e062482a4 */ /* 0x000fe4000f8e0224 */
[----:B------:R-:W-:Y:S09]  /*6b20*/  ULOP3.LUT UP0, URZ, UR11, 0x1b0, URZ, 0xc0, !UPT ;  /* 0x000001b00bff7892 */ /* 0x000ff2000f80c0ff */
[----:B------:R-:W-:Y:S05]  /*6b30*/  BRA.U !UP0, `(.L_x_106) ;  /* 0x00000001087c7547 */ /* 0x000fea000b800000 */
[----:B------:R-:W1:Y:S01]  /*6b40*/  LDCU.64 UR8, c[0x4][0x80] ;  /* 0x01001000ff0877ac */ /* 0x000e620008000a00 */
[----:B------:R-:W-:Y:S01]  /*6b50*/  MOV R16, 0x0 ;  /* 0x0000000000107802 */ /* 0x000fe20000000f00 */
[----:B------:R-:W-:Y:S02]  /*6b60*/  HFMA2 R12, -RZ, RZ, 0, 5.9604644775390625e-08 ;  /* 0x00000001ff0c7431 */ /* 0x000fe400000001ff */
[----:B------:R-:W-:Y:S01]  /*6b70*/  IMAD.MOV.U32 R8, RZ, RZ, 0x70 ;  /* 0x00000070ff087424 */ /* 0x000fe200078e00ff */
[----:B------:R2:W3:Y:S01]  /*6b80*/  LDC.64 R14, c[0x4][R16] ;  /* 0x01000000100e7b82 */ /* 0x0004e20000000a00 */
[----:B------:R-:W4:Y:S01]  /*6b90*/  LDCU.64 UR6, c[0x4][0x88] ;  /* 0x01001100ff0677ac */ /* 0x000f220008000a00 */
[----:B------:R-:W-:Y:S01]  /*6ba0*/  IMAD.MOV.U32 R13, RZ, RZ, RZ ;  /* 0x000000ffff0d7224 */ /* 0x000fe200078e00ff */
[----:B------:R-:W2:Y:S01]  /*6bb0*/  LDCU.64 UR4, c[0x4][0x8] ;  /* 0x01000100ff0477ac */ /* 0x000ea20008000a00 */
[----:B-1----:R-:W-:Y:S01]  /*6bc0*/  MOV R5, UR9 ;  /* 0x0000000900057c02 */ /* 0x002fe20008000f00 */
[----:B------:R-:W-:Y:S01]  /*6bd0*/  IMAD.U32 R4, RZ, RZ, UR8 ;  /* 0x00000008ff047e24 */ /* 0x000fe2000f8e00ff */
[----:B----4-:R-:W-:Y:S01]  /*6be0*/  MOV R7, UR7 ;  /* 0x0000000700077c02 */ /* 0x010fe20008000f00 */
[----:B------:R-:W-:Y:S01]  /*6bf0*/  IMAD.U32 R6, RZ, RZ, UR6 ;  /* 0x00000006ff067e24 */ /* 0x000fe2000f8e00ff */
[----:B--2---:R-:W-:Y:S01]  /*6c00*/  MOV R11, UR5 ;  /* 0x00000005000b7c02 */ /* 0x004fe20008000f00 */
[----:B------:R-:W-:Y:S02]  /*6c10*/  IMAD.U32 R10, RZ, RZ, UR4 ;  /* 0x00000004ff0a7e24 */ /* 0x000fe4000f8e00ff */
[----:B------:R-:W-:Y:S07]  /*6c20*/  LEPC R20, `(.L_x_107) ;  /* 0x000000001014794e */ /* 0x000fee0000000000 */
[----:B---3-5:R-:W-:Y:S05]  /*6c30*/  CALL.ABS.NOINC R14 ;  /* 0x000000000e007343 */ /* 0x028fea0003c00000 */
.L_x_107:
[----:B------:R-:W1:Y:S01]  /*6c40*/  LDCU.64 UR8, c[0x4][0x80] ;  /* 0x01001000ff0877ac */ /* 0x000e620008000a00 */
[----:B------:R-:W2:Y:S01]  /*6c50*/  LDC.64 R16, c[0x4][R16] ;  /* 0x0100000010107b82 */ /* 0x000ea20000000a00 */
[----:B------:R-:W-:Y:S02]  /*6c60*/  HFMA2 R12, -RZ, RZ, 0, 5.9604644775390625e-08 ;  /* 0x00000001ff0c7431 */ /* 0x000fe400000001ff */
[----:B------:R-:W-:Y:S02]  /*6c70*/  IMAD.MOV.U32 R8, RZ, RZ, 0x70 ;  /* 0x00000070ff087424 */ /* 0x000fe400078e00ff */
[----:B------:R-:W-:Y:S01]  /*6c80*/  IMAD.MOV.U32 R13, RZ, RZ, RZ ;  /* 0x000000ffff0d7224 */ /* 0x000fe200078e00ff */
[----:B------:R-:W3:Y:S01]  /*6c90*/  LDCU.64 UR6, c[0x4][0x88] ;  /* 0x01001100ff0677ac */ /* 0x000ee20008000a00 */
[----:B------:R-:W4:Y:S01]  /*6ca0*/  LDCU.64 UR4, c[0x4][0x8] ;  /* 0x01000100ff0477ac */ /* 0x000f220008000a00 */
[----:B-1----:R-:W-:Y:S02]  /*6cb0*/  MOV R4, UR8 ;  /* 0x0000000800047c02 */ /* 0x002fe40008000f00 */
[----:B------:R-:W-:Y:S02]  /*6cc0*/  MOV R5, UR9 ;  /* 0x0000000900057c02 */ /* 0x000fe40008000f00 */
[----:B---3--:R-:W-:Y:S01]  /*6cd0*/  MOV R7, UR7 ;  /* 0x0000000700077c02 */ /* 0x008fe20008000f00 */
[----:B------:R-:W-:Y:S01]  /*6ce0*/  IMAD.U32 R6, RZ, RZ, UR6 ;  /* 0x00000006ff067e24 */ /* 0x000fe2000f8e00ff */
[----:B----4-:R-:W-:Y:S01]  /*6cf0*/  MOV R11, UR5 ;  /* 0x00000005000b7c02 */ /* 0x010fe20008000f00 */
[----:B------:R-:W-:Y:S02]  /*6d00*/  IMAD.U32 R10, RZ, RZ, UR4 ;  /* 0x00000004ff0a7e24 */ /* 0x000fe4000f8e00ff */
[----:B------:R-:W-:Y:S07]  /*6d10*/  LEPC R20, `(.L_x_106) ;  /* 0x000000001014794e */ /* 0x000fee0000000000 */
[----:B--2---:R-:W-:Y:S05]  /*6d20*/  CALL.ABS.NOINC R16 ;  /* 0x0000000010007343 */ /* 0x004fea0003c00000 */
.L_x_106:
[----:B------:R-:W-:Y:S01]  /*6d30*/  R2UR UR4, R60 ;  /* 0x000000003c0472ca */ /* 0x000fe200000e0000 */
[----:B------:R-:W-:Y:S01]  /*6d40*/  UISETP.NE.U32.AND UP0, UPT, UR62, URZ, UPT ;  /* 0x000000ff3e00728c */ /* 0x000fe2000bf05070 */
[----:B------:R-:W-:Y:S02]  /*6d50*/  ISETP.NE.U32.AND P4, PT, R54, RZ, PT ;  /* 0x000000ff3600720c */ /* 0x000fe40003f85070 */
[----:B------:R-:W-:Y:S01]  /*6d60*/  ISETP.NE.U32.AND P2, PT, RZ, UR56, PT ;  /* 0x00000038ff007c0c */ /* 0x000fe2000bf45070 */
[----:B------:R-:W-:Y:S01]  /*6d70*/  UISETP.NE.AND.EX UP1, UPT, UR63, URZ, UPT, UP0 ;  /* 0x000000ff3f00728c */ /* 0x000fe2000bf25300 */
[----:B------:R-:W-:Y:S01]  /*6d80*/  ISETP.NE.AND.EX P4, PT, R55, RZ, PT, P4 ;  /* 0x000000ff3700720c */ /* 0x000fe20003f85340 */
[----:B------:R-:W-:Y:S01]  /*6d90*/  UPLOP3.LUT UP0, UPT, UPT, UPT, UPT, 0x40, 0x4 ;  /* 0x000000000004789c */ /* 0x000fe20003f0e870 */
[----:B------:R-:W-:Y:S05]  /*6da0*/  ISETP.NE.AND.EX P2, PT, RZ, UR57, PT, P2 ;  /* 0x00000039ff007c0c */ /* 0x000fea000bf45320 */
[----:B------:R-:W-:Y:S06]  /*6db0*/  UISETP.NE.AND UP2, UPT, UR4, URZ, UPT ;  /* 0x000000ff0400728c */ /* 0x000fec000bf45270 */
[----:B------:R-:W-:Y:S05]  /*6dc0*/  PLOP3.LUT P1, PT, PT, PT, UP2, 0x80, 0x8 ;  /* 0x000000000008781c */ /* 0x000fea0003f2f028 */
[----:B------:R-:W-:Y:S06]  /*6dd0*/  @UP2 UPLOP3.LUT UP0, UPT, UPT, UPT, UP1, 0x80, 0x8 ;  /* 0x000000000008289c */ /* 0x000fec0003f0f010 */
[----:B------:R-:W-:Y:S01]  /*6de0*/  PLOP3.LUT P0, PT, PT, PT, UP0, 0x80, 0x8 ;  /* 0x000000000008781c */ /* 0x000fe20003f0f008 */
[----:B------:R-:W-:Y:S01]  /*6df0*/  @!UPT UIADD3 URZ, UPT, UPT, URZ, URZ, URZ ;  /* 0x000000fffffff290 */ /* 0x000fe2000fffe0ff */
[----:B------:R-:W-:Y:S11]  /*6e00*/  BRA.U !UP1, `(.L_x_108) ;  /* 0x00000001093c7547 */ /* 0x000ff6000b800000 */
[----:B------:R-:W-:Y:S01]  /*6e10*/  UISETP.NE.U32.AND UP0, UPT, UR56, URZ, UPT ;  /* 0x000000ff3800728c */ /* 0x000fe2000bf05070 */
[----:B------:R-:W-:Y:S01]  /*6e20*/  HFMA2 R0, -RZ, RZ, 0, 5.9604644775390625e-08 ;  /* 0x00000001ff007431 */ /* 0x000fe200000001ff */
[----:B------:R-:W1:Y:S01]  /*6e30*/  LDCU.64 UR8, c[0x0][0x358] ;  /* 0x00006b00ff0877ac */ /* 0x000e620008000a00 */
[----:B------:R-:W-:Y:S01]  /*6e40*/  IMAD.MOV.U32 R56, RZ, RZ, 0x1 ;  /* 0x00000001ff387424 */ /* 0x000fe200078e00ff */
[----:B------:R-:W-:Y:S06]  /*6e50*/  UISETP.NE.AND.EX UP0, UPT, UR57, URZ, UPT, UP0 ;  /* 0x000000ff3900728c */ /* 0x000fec000bf05300 */
[----:B------:R-:W-:Y:S05]  /*6e60*/  PLOP3.LUT P3, PT, PT, PT, UP0, 0x80, 0x8 ;  /* 0x000000000008781c */ /* 0x000fea0003f6f008 */
[----:B------:R-:W2:Y:S01]  /*6e70*/  @UP0 LDCU.64 UR4, c[0x0][0x988] ;  /* 0x00013100ff0407ac */ /* 0x000ea20008000a00 */
[----:B------:R-:W-:Y:S07]  /*6e80*/  @UP0 UIMAD UR6, UR45, UR62, URZ ;  /* 0x0000003e2d0602a4 */ /* 0x000fee000f8e02ff */
[----:B------:R-:W-:Y:S01]  /*6e90*/  @!P3 PRMT R56, R0, 0x7610, R56 ;  /* 0x000076100038b816 */ /* 0x000fe20000000038 */
[----:B--2---:R-:W-:Y:S06]  /*6ea0*/  @UP0 UIMAD.WIDE UR4, UR6, 0x4, UR4 ;  /* 0x00000004060408a5 */ /* 0x004fec000f8e0204 */
[----:B------:R-:W-:Y:S01]  /*6eb0*/  IMAD.U32 R4, RZ, RZ, UR4 ;  /* 0x00000004ff047e24 */ /* 0x000fe2000f8e00ff */
[----:B------:R-:W-:Y:S04]  /*6ec0*/  MOV R5, UR5 ;  /* 0x0000000500057c02 */ /* 0x000fe80008000f00 */
[----:B------:R-:W2:Y:S01]  /*6ed0*/  @!UP0 LDCU UR4, c[0x0][0x980] ;  /* 0x00013000ff0487ac */ /* 0x000ea20008000800 */
[----:B-1---5:R1:W5:Y:S02]  /*6ee0*/  @P3 LDG.E R27, desc[UR8][R4.64] ;  /* 0x00000008041b3981 */ /* 0x022364000c1e1900 */
[----:B-12---:R-:W-:Y:S02]  /*6ef0*/  @!P3 IMAD.U32 R27, RZ, RZ, UR4 ;  /* 0x00000004ff1bbe24 */ /* 0x006fe4000f8e00ff */
.L_x_108:
[----:B------:R-:W-:Y:S05]  /*6f00*/  @!P4 BRA `(.L_x_109) ;  /* 0x000000000024c947 */ /* 0x000fea0003800000 */
[----:B------:R-:W-:Y:S01]  /*6f10*/  ISETP.NE.U32.AND P3, PT, R52, RZ, PT ;  /* 0x000000ff3400720c */ /* 0x000fe20003f65070 */
[----:B------:R-:W1:Y:S03]  /*6f20*/  LDCU.64 UR4, c[0x0][0x358] ;  /* 0x00006b00ff0477ac */ /* 0x000e660008000a00 */
[----:B------:R-:W-:Y:S11]  /*6f30*/  ISETP.NE.AND.EX P3, PT, R53, RZ, PT, P3 ;  /* 0x000000ff3500720c */ /* 0x000ff60003f65330 */
[----:B------:R-:W-:Y:S02]  /*6f40*/  @!UPT UIADD3 URZ, UPT, UPT, URZ, URZ, URZ ;  /* 0x000000fffffff290 */ /* 0x000fe4000fffe0ff */
[----:B------:R-:W2:Y:S01]  /*6f50*/  @P3 LDC.64 R4, c[0x0][0x9a8] ;  /* 0x00026a00ff043b82 */ /* 0x000ea20000000a00 */
[----:B------:R-:W-:Y:S04]  /*6f60*/  @P3 IMAD R0, R54, UR45, RZ ;  /* 0x0000002d36003c24 */ /* 0x000fe8000f8e02ff */
[----:B--2---:R-:W-:Y:S05]  /*6f70*/  @P3 IMAD.WIDE R4, R0, 0x4, R4 ;  /* 0x0000000400043825 */ /* 0x004fea00078e0204 */
[----:B-1---5:R1:W5:Y:S02]  /*6f80*/  @P3 LDG.E R24, desc[UR4][R4.64] ;  /* 0x0000000404183981 */ /* 0x022364000c1e1900 */
[----:B-1----:R-:W2:Y:S02]  /*6f90*/  @!P3 LDC R24, c[0x0][0x9a0] ;  /* 0x00026800ff18bb82 */ /* 0x002ea40000000800 */
.L_x_109:
[----:B------:R-:W-:Y:S01]  /*6fa0*/  ULOP3.LUT UR4, UR51, 0x1, URZ, 0x3c, !UPT ;  /* 0x0000000133047892 */ /* 0x000fe2000f8e3cff */
[----:B-----5:R-:W-:Y:S01]  /*6fb0*/  FSETP.NEU.AND P3, PT, R27, RZ, PT ;  /* 0x000000ff1b00720b */ /* 0x020fe20003f6d000 */
[----:B------:R-:W1:Y:S01]  /*6fc0*/  LDCU.128 UR8, c[0x0][0xb80] ;  /* 0x00017000ff0877ac */ /* 0x000e620008000c00 */
[----:B------:R-:W-:Y:S01]  /*6fd0*/  IMAD.U32 R79, RZ, RZ, UR48 ;  /* 0x00000030ff4f7e24 */ /* 0x000fe2000f8e00ff */
[----:B------:R-:W-:Y:S01]  /*6fe0*/  SEL R5, RZ, 0xffffffff, P2 ;  /* 0xffffffffff057807 */ /* 0x000fe20001000000 */
[----:B------:R-:W-:Y:S01]  /*6ff0*/  IMAD.SHL.U32 R76, R62, 0x10, RZ ;  /* 0x000000103e4c7824 */ /* 0x000fe200078e00ff */
[----:B------:R-:W-:Y:S01]  /*7000*/  @P1 LOP3.LUT P2, RZ, R56, 0xff, RZ, 0xc0, !PT ;  /* 0x000000ff38ff1812 */ /* 0x000fe2000784c0ff */
[----:B------:R-:W-:Y:S01]  /*7010*/  IMAD.U32 R32, RZ, RZ, UR4 ;  /* 0x00000004ff207e24 */ /* 0x000fe2000f8e00ff */
[----:B------:R-:W-:Y:S01]  /*7020*/  @P1 SEL R4, RZ, 0xffffffff, P3 ;  /* 0xffffffffff041807 */ /* 0x000fe20001800000 */
[----:B------:R-:W-:Y:S01]  /*7030*/  IMAD.SHL.U32 R79, R79, 0x2000, RZ ;  /* 0x000020004f4f7824 */ /* 0x000fe200078e00ff */
[----:B------:R-:W3:Y:S01]  /*7040*/  LDCU.128 UR16, c[0x0][0xb90] ;  /* 0x00017200ff1077ac */ /* 0x000ee20008000c00 */
[----:B------:R-:W-:Y:S01]  /*7050*/  IMAD.SHL.U32 R75, R61, 0x10, RZ ;  /* 0x000000103d4b7824 */ /* 0x000fe200078e00ff */
[----:B------:R-:W-:Y:S01]  /*7060*/  @P0 SEL R4, R5, R4, !P2 ;  /* 0x0000000405040207 */ /* 0x000fe20005000000 */
[----:B------:R-:W-:Y:S01]  /*7070*/  IMAD.IADD R78, R66, 0x1, R79 ;  /* 0x00000001424e7824 */ /* 0x000fe200078e024f */
[----:B------:R-:W-:Y:S01]  /*7080*/  LEA R74, R22, UR46, 0x3 ;  /* 0x0000002e164a7c11 */ /* 0x000fe2000f8e18ff */
[----:B------:R-:W-:Y:S01]  /*7090*/  IMAD.MOV.U32 R80, RZ, RZ, 0x1 ;  /* 0x00000001ff507424 */ /* 0x000fe200078e00ff */
[----:B------:R-:W-:Y:S01]  /*70a0*/  @P1 LOP3.LUT R4, R4, 0x1, RZ, 0xc0, !PT ;  /* 0x0000000104041812 */ /* 0x000fe200078ec0ff */
[----:B------:R-:W-:Y:S01]  /*70b0*/  IMAD.IADD R77, R78, 0x1, R76 ;  /* 0x000000014e4d7824 */ /* 0x000fe200078e024c */
[----:B------:R-:W-:Y:S01]  /*70c0*/  SHF.L.U32 R3, R64, 0x1f, RZ ;  /* 0x0000001f40037819 */ /* 0x000fe200000006ff */
[----:B------:R-:W-:Y:S01]  /*70d0*/  USHF.L.U32 UR12, UR44, 0x6, URZ ;  /* 0x000000062c0c7899 */ /* 0x000fe200080006ff */
[----:B------:R-:W-:Y:S01]  /*70e0*/  ISETP.NE.U32.OR P5, PT, R4, 0x1, !P1 ;  /* 0x000000010400780c */ /* 0x000fe20004fa5470 */
[----:B------:R-:W-:Y:S01]  /*70f0*/  IMAD.U32 R4, RZ, RZ, UR48 ;  /* 0x00000030ff047e24 */ /* 0x000fe2000f8e00ff */
[----:B------:R-:W4:Y:S01]  /*7100*/  LDCU UR13, c[0x0][0xba0] ;  /* 0x00017400ff0d77ac */ /* 0x000f220008000800 */
[----:B------:R-:W-:Y:S01]  /*7110*/  PLOP3.LUT P2, PT, PT, PT, UP1, 0x80, 0x8 ;  /* 0x000000000008781c */ /* 0x000fe20003f4f018 */
[----:B------:R-:W-:Y:S01]  /*7120*/  BSSY B1, `(.L_x_110) ;  /* 0x000004d000017945 */ /* 0x000fe20003800000 */
[----:B------:R-:W-:Y:S01]  /*7130*/  LOP3.LUT P4, R72, R56, 0xff, RZ, 0xc0, !PT ;  /* 0x000000ff38487812 */ /* 0x000fe2000788c0ff */
[----:B------:R-:W-:Y:S01]  /*7140*/  IMAD.U32 R71, RZ, RZ, UR12 ;  /* 0x0000000cff477e24 */ /* 0x000fe2000f8e00ff */
[----:B------:R-:W-:Y:S01]  /*7150*/  LEA R0, R4, UR46, 0x3 ;  /* 0x0000002e04007c11 */ /* 0x000fe2000f8e18ff */
[----:B------:R-:W-:Y:S01]  /*7160*/  IMAD.IADD R25, R23, 0x1, R2 ;  /* 0x0000000117197824 */ /* 0x000fe200078e0202 */
[----:B------:R-:W-:Y:S01]  /*7170*/  SEL R4, RZ, 0xffffffff, P3 ;  /* 0xffffffffff047807 */ /* 0x000fe20001800000 */
[----:B------:R-:W-:Y:S01]  /*7180*/  IMAD.U32 R81, RZ, RZ, UR48 ;  /* 0x00000030ff517e24 */ /* 0x000fe2000f8e00ff */
[----:B------:R-:W-:Y:S02]  /*7190*/  P2R R73, PR, RZ, 0x20 ;  /* 0x00000020ff497803 */ /* 0x000fe40000000000 */
[----:B------:R-:W-:Y:S02]  /*71a0*/  CS2R R38, SRZ ;  /* 0x0000000000267805 */ /* 0x000fe4000001ff00 */
[----:B------:R-:W-:Y:S02]  /*71b0*/  @P5 SHF.L.U32 R9, R32, 0x1f, RZ ;  /* 0x0000001f20095819 */ /* 0x000fe400000006ff */
[----:B------:R-:W-:Y:S02]  /*71c0*/  CS2R R36, SRZ ;  /* 0x0000000000247805 */ /* 0x000fe4000001ff00 */
[----:B------:R-:W-:Y:S02]  /*71d0*/  CS2R R42, SRZ ;  /* 0x00000000002a7805 */ /* 0x000fe4000001ff00 */
[----:B------:R-:W-:Y:S01]  /*71e0*/  @P2 SEL R4, R5, R4, !P4 ;  /* 0x0000000405042207 */ /* 0x000fe20006000000 */
[----:B------:R-:W2:Y:S01]  /*71f0*/  @P5 SYNCS.PHASECHK.TRANS64.TRYWAIT P1, [R0+URZ+0x100], R9 ;  /* 0x00010009000055a7 */ /* 0x000ea200080211ff */
[----:B-1----:R-:W-:Y:S01]  /*7200*/  UIMAD.WIDE.U32 UR4, UR12, UR9, URZ ;  /* 0x000000090c0472a5 */ /* 0x002fe2000f8e00ff */
[----:B------:R-:W-:Y:S01]  /*7210*/  CS2R R40, SRZ ;  /* 0x0000000000287805 */ /* 0x000fe2000001ff00 */
[----:B------:R-:W-:Y:S01]  /*7220*/  UISETP.NE.AND UP0, UPT, UR8, 0x1, UPT ;  /* 0x000000010800788c */ /* 0x000fe2000bf05270 */
[----:B------:R-:W-:Y:S01]  /*7230*/  IMAD.IADD R35, R78, 0x1, R75 ;  /* 0x000000014e237824 */ /* 0x000fe200078e024b */
[----:B------:R-:W-:Y:S01]  /*7240*/  USHF.R.U32.HI UR5, URZ, UR10, UR5 ;  /* 0x0000000aff057299 */ /* 0x000fe20008011605 */
[----:B------:R-:W-:Y:S01]  /*7250*/  IMAD.IADD R34, R65, 0x1, R77 ;  /* 0x0000000141227824 */ /* 0x000fe200078e024d */
[----:B------:R-:W-:Y:S02]  /*7260*/  LOP3.LUT R4, R4, 0x1, RZ, 0xc0, !PT ;  /* 0x0000000104047812 */ /* 0x000fe400078ec0ff */
[----:B------:R-:W-:Y:S01]  /*7270*/  CS2R R46, SRZ ;  /* 0x00000000002e7805 */ /* 0x000fe2000001ff00 */
[----:B------:R-:W-:Y:S01]  /*7280*/  USEL UR5, UR12, UR5, !UP0 ;  /* 0x000000050c057287 */ /* 0x000fe2000c000000 */
[----:B------:R-:W-:Y:S01]  /*7290*/  CS2R R44, SRZ ;  /* 0x00000000002c7805 */ /* 0x000fe2000001ff00 */
[----:B------:R-:W-:Y:S01]  /*72a0*/  UISETP.NE.AND UP0, UPT, UR11, 0x1, UPT ;  /* 0x000000010b00788c */ /* 0x000fe2000bf05270 */
[----:B------:R-:W-:Y:S01]  /*72b0*/  CS2R R50, SRZ ;  /* 0x0000000000327805 */ /* 0x000fe2000001ff00 */
[----:B---3--:R-:W-:Y:S01]  /*72c0*/  UIMAD.WIDE.U32 UR6, UR5, UR16, URZ ;  /* 0x00000010050672a5 */ /* 0x008fe2000f8e00ff */
[----:B------:R-:W-:Y:S01]  /*72d0*/  CS2R R48, SRZ ;  /* 0x0000000000307805 */ /* 0x000fe2000001ff00 */
[----:B------:R-:W-:Y:S01]  /*72e0*/  IMAD R6, RZ, RZ, -UR5 ;  /* 0x80000005ff067e24 */ /* 0x000fe2000f8e02ff */
[----:B------:R1:W3:Y:S01]  /*72f0*/  SYNCS.PHASECHK.TRANS64.TRYWAIT P0, [R74+URZ+0x150], R3 ;  /* 0x000150034a0075a7 */ /* 0x0002e200080011ff */
[----:B------:R-:W-:Y:S02]  /*7300*/  IMAD.U32 R70, RZ, RZ, UR5 ;  /* 0x00000005ff467e24 */ /* 0x000fe4000f8e00ff */
[----:B------:R-:W-:Y:S01]  /*7310*/  IMAD R71, R6, UR8, R71 ;  /* 0x0000000806477c24 */ /* 0x000fe2000f8e0247 */
[----:B------:R-:W-:Y:S02]  /*7320*/  UMOV UR4, UR7 ;  /* 0x0000000700047c82 */ /* 0x000fe40008000000 */
[----:B------:R-:W-:Y:S04]  /*7330*/  USHF.R.U32.HI UR4, URZ, UR17, UR4 ;  /* 0x00000011ff047299 */ /* 0x000fe80008011604 */
[----:B------:R-:W-:Y:S02]  /*7340*/  USEL UR4, UR5, UR4, !UP0 ;  /* 0x0000000405047287 */ /* 0x000fe4000c000000 */
[----:B------:R-:W-:Y:S02]  /*7350*/  UISETP.NE.AND UP0, UPT, UR18, 0x1, UPT ;  /* 0x000000011200788c */ /* 0x000fe4000bf05270 */
[----:B------:R-:W-:Y:S02]  /*7360*/  UIMAD.WIDE.U32 UR6, UR4, UR19, URZ ;  /* 0x00000013040672a5 */ /* 0x000fe4000f8e00ff */
[----:B------:R-:W-:Y:S02]  /*7370*/  IMAD.U32 R69, RZ, RZ, UR4 ;  /* 0x00000004ff457e24 */ /* 0x000fe4000f8e00ff */
[----:B------:R-:W-:Y:S01]  /*7380*/  PLOP3.LUT P2, PT, PT, PT, UP0, 0x80, 0x8 ;  /* 0x000000000008781c */ /* 0x000fe20003f4f008 */
[----:B------:R-:W-:Y:S02]  /*7390*/  IMAD R7, RZ, RZ, -UR4 ;  /* 0x80000004ff077e24 */ /* 0x000fe4000f8e02ff */
[----:B------:R-:W-:Y:S01]  /*73a0*/  UMOV UR6, UR7 ;  /* 0x0000000700067c82 */ /* 0x000fe20008000000 */
[----:B------:R-:W-:Y:S01]  /*73b0*/  IMAD.U32 R68, RZ, RZ, UR4 ;  /* 0x00000004ff447e24 */ /* 0x000fe2000f8e00ff */
[----:B----4-:R-:W-:Y:S01]  /*73c0*/  USHF.R.U32.HI UR6, URZ, UR13, UR6 ;  /* 0x0000000dff067299 */ /* 0x010fe20008011606 */
[----:B------:R-:W-:Y:S05]  /*73d0*/  IMAD R70, R7, UR11, R70 ;  /* 0x0000000b07467c24 */ /* 0x000fea000f8e0246 */
[----:B------:R-:W-:Y:S02]  /*73e0*/  SEL R69, R69, UR6, !P2 ;  /* 0x0000000645457c07 */ /* 0x000fe4000d000000 */
[----:B------:R-:W-:Y:S03]  /*73f0*/  ISETP.NE.U32.AND P2, PT, R4, 0x1, PT ;  /* 0x000000010400780c */ /* 0x000fe60003f45070 */
[----:B------:R-:W-:Y:S01]  /*7400*/  IMAD.MOV R5, RZ, RZ, -R69 ;  /* 0x000000ffff057224 */ /* 0x000fe200078e0a45 */
[----:B------:R-:W-:Y:S03]  /*7410*/  P2R R82, PR, RZ, 0x4 ;  /* 0x00000004ff527803 */ /* 0x000fe60000000000 */
[----:B------:R-:W-:Y:S01]  /*7420*/  IMAD R68, R5, UR18, R68 ;  /* 0x0000001205447c24 */ /* 0x000fe2000f8e0244 */
[----:B--2---:R-:W-:Y:S01]  /*7430*/  @P5 SEL R80, RZ, 0x1, !P1 ;  /* 0x00000001ff505807 */ /* 0x004fe20004800000 */
[----:B-1----:R-:W-:Y:S06]  /*7440*/  @!P5 BRA `(.L_x_111) ;  /* 0x000000000068d947 */ /* 0x002fec0003800000 */
[----:B------:R-:W-:Y:S01]  /*7450*/  ISETP.NE.AND P1, PT, R80, RZ, PT ;  /* 0x000000ff5000720c */ /* 0x000fe20003f25270 */
[----:B------:R-:W-:Y:S01]  /*7460*/  BSSY B0, `(.L_x_112) ;  /* 0x000000d000007945 */ /* 0x000fe20003800000 */
[----:B------:R-:W-:Y:S02]  /*7470*/  CS2R R50, SRZ ;  /* 0x0000000000327805 */ /* 0x000fe4000001ff00 */
[----:B------:R-:W-:Y:S02]  /*7480*/  CS2R R48, SRZ ;  /* 0x0000000000307805 */ /* 0x000fe4000001ff00 */
[----:B------:R-:W-:Y:S02]  /*7490*/  CS2R R46, SRZ ;  /* 0x00000000002e7805 */ /* 0x000fe4000001ff00 */
[----:B------:R-:W-:Y:S02]  /*74a0*/  CS2R R44, SRZ ;  /* 0x00000000002c7805 */ /* 0x000fe4000001ff00 */
[----:B------:R-:W-:Y:S02]  /*74b0*/  CS2R R42, SRZ ;  /* 0x00000000002a7805 */ /* 0x000fe4000001ff00 */
[----:B------:R-:W-:Y:S02]  /*74c0*/  CS2R R40, SRZ ;  /* 0x0000000000287805 */ /* 0x000fe4000001ff00 */
[----:B------:R-:W-:Y:S02]  /*74d0*/  CS2R R38, SRZ ;  /* 0x0000000000267805 */ /* 0x000fe4000001ff00 */
[----:B------:R-:W-:Y:S01]  /*74e0*/  CS2R R36, SRZ ;  /* 0x0000000000247805 */ /* 0x000fe2000001ff00 */
[----:B------:R-:W-:Y:S06]  /*74f0*/  @P1 BRA `(.L_x_113) ;  /* 0x00000000000c1947 */ /* 0x000fec0003800000 */
[----:B------:R-:W-:Y:S04]  /*7500*/  SHF.L.U32 R5, R32, 0x1f, RZ ;  /* 0x0000001f20057819 */ /* 0x000fe800000006ff */
[----:B------:R-:W1:Y:S02]  /*7510*/  SYNCS.PHASECHK.TRANS64.TRYWAIT P1, [R0+URZ+0x100], R5 ;  /* 0x00010005000075a7 */ /* 0x000e6400080211ff */
[----:B-1----:R-:W-:Y:S05]  /*7520*/  @!P1 BRA `(.L_x_114) ;  /* 0x0000002400309947 */ /* 0x002fea0003800000 */
.L_x_113:
[----:B------:R-:W-:Y:S05]  /*7530*/  BSYNC B0 ;  /* 0x0000000000007941 */ /* 0x000fea0003800000 */
.L_x_112:
[----:B------:R-:W-:Y:S01]  /*7540*/  ISETP.NE.AND P1, PT, R82, RZ, PT ;  /* 0x000000ff5200720c */ /* 0x000fe20003f25270 */
[----:B------:R-:W-:Y:S04]  /*7550*/  UIADD3 UR4, UPT, UPT, UR48, 0x1, URZ ;  /* 0x0000000130047890 */ /* 0x000fe8000fffe0ff */
[----:B------:R-:W-:Y:S04]  /*7560*/  UISETP.NE.AND UP0, UPT, UR4, 0x3, UPT ;  /* 0x000000030400788c */ /* 0x000fe8000bf05270 */
[----:B------:R-:W-:Y:S02]  /*7570*/  USEL UR5, URZ, 0x1, UP0 ;  /* 0x00000001ff057887 */ /* 0x000fe40008000000 */
[----:B------:R-:W-:Y:S02]  /*7580*/  USEL UR4, UR4, URZ, UP0 ;  /* 0x000000ff04047287 */ /* 0x000fe40008000000 */
[----:B------:R2:W4:Y:S02]  /*7590*/  @P1 LDS.128 R48, [R78] ;  /* 0x000000004e301984 */ /* 0x0005240000000c00 */
[----:B------:R-:W-:Y:S02]  /*75a0*/  LOP3.LUT R32, R32, UR5, RZ, 0x3c, !PT ;  /* 0x0000000520207c12 */ /* 0x000fe4000f8e3cff */
[----:B------:R2:W1:Y:S01]  /*75b0*/  @P1 LDS.128 R44, [R77+0x10] ;  /* 0x000010004d2c1984 */ /* 0x0004620000000c00 */
[----:B------:R-:W-:Y:S03]  /*75c0*/  IMAD.U32 R81, RZ, RZ, UR4 ;  /* 0x00000004ff517e24 */ /* 0x000fe6000f8e00ff */
[----:B------:R2:W1:Y:S04]  /*75d0*/  @P1 LDS.128 R40, [R35+0x20] ;  /* 0x0000200023281984 */ /* 0x0004680000000c00 */
[----:B------:R2:W1:Y:S02]  /*75e0*/  @P1 LDS.128 R36, [R34+0x10] ;  /* 0x0000100022241984 */ /* 0x0004640000000c00 */
.L_x_111:
[----:B------:R-:W-:Y:S05]  /*75f0*/  BSYNC B1 ;  /* 0x0000000000017941 */ /* 0x000fea0003800000 */
.L_x_110:
[----:B-1----:R-:W-:Y:S04]  /*7600*/  SHF.R.U32.HI R0, RZ, 0x15, R25 ;  /* 0x00000015ff007819 */ /* 0x002fe80000011619 */
[----:B------:R-:W-:Y:S01]  /*7610*/  LOP3.LUT P1, RZ, R0, 0x3, R57, 0x48, !PT ;  /* 0x0000000300ff7812 */ /* 0x000fe20007824839 */
[----:B------:R-:W-:Y:S01]  /*7620*/  @!UPT UIADD3 URZ, UPT, UPT, URZ, URZ, URZ ;  /* 0x000000fffffff290 */ /* 0x000fe2000fffe0ff */
[----:B---3--:R-:W-:Y:S11]  /*7630*/  @P0 BRA `(.L_x_115) ;  /* 0x0000000000080947 */ /* 0x008ff60003800000 */
[----:B------:R-:W1:Y:S02]  /*7640*/  SYNCS.PHASECHK.TRANS64.TRYWAIT P0, [R74+URZ+0x150], R3 ;  /* 0x000150034a0075a7 */ /* 0x000e6400080011ff */
[----:B-1----:R-:W-:Y:S05]  /*7650*/  @!P0 BRA `(.L_x_116) ;  /* 0x0000002000f88947 */ /* 0x002fea0003800000 */
.L_x_115:
[----:B------:R-:W-:Y:S05]  /*7660*/  @!P1 BRA `(.L_x_117) ;  /* 0x0000000000409947 */ /* 0x000fea0003800000 */
[----:B------:R-:W3:Y:S01]  /*7670*/  LDCU.64 UR8, c[0x4][0x70] ;  /* 0x01000e00ff0877ac */ /* 0x000ee20008000a00 */
[----:B-1----:R-:W-:Y:S01]  /*7680*/  MOV R3, 0x0 ;  /* 0x0000000000037802 */ /* 0x002fe20000000f00 */
[----:B------:R-:W-:Y:S02]  /*7690*/  HFMA2 R12, -RZ, RZ, 0, 5.9604644775390625e-08 ;  /* 0x00000001ff0c7431 */ /* 0x000fe400000001ff */
[----:B------:R-:W-:Y:S02]  /*76a0*/  IMAD.MOV.U32 R8, RZ, RZ, 0x192 ;  /* 0x00000192ff087424 */ /* 0x000fe400078e00ff */
[----:B------:R-:W-:Y:S01]  /*76b0*/  IMAD.MOV.U32 R13, RZ, RZ, RZ ;  /* 0x000000ffff0d7224 */ /* 0x000fe200078e00ff */
[----:B------:R-:W1:Y:S01]  /*76c0*/  LDCU.64 UR6, c[0x4][0x78] ;  /* 0x01000f00ff0677ac */ /* 0x000e620008000a00 */
[----:B------:R-:W2:Y:S01]  /*76d0*/  LDC.64 R2, c[0x4][R3] ;  /* 0x0100000003027b82 */ /* 0x000ea20000000a00 */
[----:B------:R-:W5:Y:S01]  /*76e0*/  LDCU.64 UR4, c[0x4][0x10] ;  /* 0x01000200ff0477ac */ /* 0x000f620008000a00 */
[----:B---3--:R-:W-:Y:S01]  /*76f0*/  MOV R5, UR9 ;  /* 0x0000000900057c02 */ /* 0x008fe20008000f00 */
[----:B------:R-:W-:Y:S01]  /*7700*/  IMAD.U32 R4, RZ, RZ, UR8 ;  /* 0x00000008ff047e24 */ /* 0x000fe2000f8e00ff */
[----:B-1----:R-:W-:Y:S01]  /*7710*/  MOV R7, UR7 ;  /* 0x0000000700077c02 */ /* 0x002fe20008000f00 */
[----:B------:R-:W-:Y:S01]  /*7720*/  IMAD.U32 R6, RZ, RZ, UR6 ;  /* 0x00000006ff067e24 */ /* 0x000fe2000f8e00ff */
[----:B-----5:R-:W-:Y:S01]  /*7730*/  MOV R11, UR5 ;  /* 0x00000005000b7c02 */ /* 0x020fe20008000f00 */
[----:B------:R-:W-:Y:S02]  /*7740*/  IMAD.U32 R10, RZ, RZ, UR4 ;  /* 0x00000004ff0a7e24 */ /* 0x000fe4000f8e00ff */
[----:B------:R-:W-:Y:S07]  /*7750*/  LEPC R20, `(.L_x_117) ;  /* 0x000000001014794e */ /* 0x000fee0000000000 */
[----:B--2-4-:R-:W-:Y:S05]  /*7760*/  CALL.ABS.NOINC R2 ;  /* 0x0000000002007343 */ /* 0x014fea0003c00000 */
.L_x_117:
[----:B----4-:R-:W-:Y:S01]  /*7770*/  LOP3.LUT R20, R48, 0xffffe000, RZ, 0xc0, !PT ;  /* 0xffffe00030147812 */ /* 0x010fe200078ec0ff */
[----:B------:R-:W-:Y:S05]  /*7780*/  WARPSYNC.ALL ;  /* 0x0000000000007948 */ /* 0x000fea0003800000 */
[----:B------:R-:W-:Y:S01]  /*7790*/  R2UR UR4, R25 ;  /* 0x00000000190472ca */ /* 0x000fe200000e0000 */
[----:B------:R-:W-:Y:S01]  /*77a0*/  BSSY.RECONVERGENT B0, `(.L_x_118) ;  /* 0x0000060000007945 */ /* 0x000fe20003800200 */
[----:B------:R-:W-:Y:S02]  /*77b0*/  LOP3.LUT R21, R49, 0xffffe000, RZ, 0xc0, !PT ;  /* 0xffffe00031157812 */ /* 0x000fe400078ec0ff */
[----:B------:R-:W-:Y:S02]  /*77c0*/  LOP3.LUT R26, R50, 0xffffe000, RZ, 0xc0, !PT ;  /* 0xffffe000321a7812 */ /* 0x000fe400078ec0ff */
[----:B------:R-:W-:Y:S02]  /*77d0*/  LOP3.LUT R33, R44, 0xffffe000, RZ, 0xc0, !PT ;  /* 0xffffe0002c217812 */ /* 0x000fe400078ec0ff */
[----:B------:R-:W-:Y:S05]  /*77e0*/  ISETP.NE.AND P0, PT, R67, RZ, PT ;  /* 0x000000ff4300720c */ /* 0x000fea0003f05270 */
[----:B------:R-:W3:Y:S02]  /*77f0*/  LDTM.x16 R4, tmem[UR4] ;  /* 0x00000004000479ee */ /* 0x000ee40008240000 */
[C---:B---3--:R-:W-:Y:S01]  /*7800*/  FMUL R0, R24.reuse, R4 ;  /* 0x0000000418007220 */ /* 0x048fe20000400000 */
[C---:B------:R-:W-:Y:S01]  /*7810*/  FMUL R2, R24.reuse, R5 ;  /* 0x0000000518027220 */ /* 0x040fe20000400000 */
[C---:B-1----:R-:W-:Y:S01]  /*7820*/  FMUL R3, R24.reuse, R6 ;  /* 0x0000000618037220 */ /* 0x042fe20000400000 */
[----:B------:R-:W-:Y:S01]  /*7830*/  FMUL R7, R24, R7 ;  /* 0x0000000718077220 */ /* 0x000fe20000400000 */
[----:B------:R-:W-:Y:S01]  /*7840*/  FFMA R28, R27, R20, R0 ;  /* 0x000000141b1c7223 */ /* 0x000fe20000000000 */
[----:B------:R-:W-:Y:S01]  /*7850*/  LOP3.LUT R20, R51, 0xffffe000, RZ, 0xc0, !PT ;  /* 0xffffe00033147812 */ /* 0x000fe200078ec0ff */
[C---:B------:R-:W-:Y:S01]  /*7860*/  FFMA R29, R27.reuse, R21, R2 ;  /* 0x000000151b1d7223 */ /* 0x040fe20000000002 */
[----:B------:R-:W-:Y:S01]  /*7870*/  LOP3.LUT R21, R46, 0xffffe000, RZ, 0xc0, !PT ;  /* 0xffffe0002e157812 */ /* 0x000fe200078ec0ff */
[----:B------:R-:W-:Y:S01]  /*7880*/  FFMA R30, R27, R26, R3 ;  /* 0x0000001a1b1e7223 */ /* 0x000fe20000000003 */
[----:B------:R-:W-:Y:S01]  /*7890*/  LOP3.LUT R26, R45, 0xffffe000, RZ, 0xc0, !PT ;  /* 0xffffe0002d1a7812 */ /* 0x000fe200078ec0ff */
[----:B------:R-:W-:Y:S01]  /*78a0*/  FFMA R31, R27, R20, R7 ;  /* 0x000000141b1f7223 */ /* 0x000fe20000000007 */
[----:B------:R-:W-:Y:S01]  /*78b0*/  LOP3.LUT R20, R47, 0xffffe000, RZ, 0xc0, !PT ;  /* 0xffffe0002f147812 */ /* 0x000fe200078ec0ff */
[C---:B------:R-:W-:Y:S01]  /*78c0*/  FMUL R4, R24.reuse, R8 ;  /* 0x0000000818047220 */ /* 0x040fe20000400000 */
[----:B------:R-:W-:Y:S01]  /*78d0*/  F2FP.TF32.F32.PACK_B R28, R28 ;  /* 0x0000001cff1c723e */ /* 0x000fe200024050ff */
[C---:B------:R-:W-:Y:S01]  /*78e0*/  FMUL R5, R24.reuse, R9 ;  /* 0x0000000918057220 */ /* 0x040fe20000400000 */
[----:B------:R-:W-:Y:S01]  /*78f0*/  F2FP.TF32.F32.PACK_B R29, R29 ;  /* 0x0000001dff1d723e */ /* 0x000fe200024050ff */
[C---:B------:R-:W-:Y:S01]  /*7900*/  FMUL R6, R24.reuse, R10 ;  /* 0x0000000a18067220 */ /* 0x040fe20000400000 */
[----:B------:R-:W-:Y:S01]  /*7910*/  FMUL R11, R24, R11 ;  /* 0x0000000b180b7220 */ /* 0x000fe20000400000 */
[----:B------:R-:W-:Y:S01]  /*7920*/  F2FP.TF32.F32.PACK_B R30, R30 ;  /* 0x0000001eff1e723e */ /* 0x000fe200024050ff */
[C---:B------:R-:W-:Y:S01]  /*7930*/  FFMA R4, R27.reuse, R33, R4 ;  /* 0x000000211b047223 */ /* 0x040fe20000000004 */
[----:B------:R-:W-:Y:S01]  /*7940*/  F2FP.TF32.F32.PACK_B R31, R31 ;  /* 0x0000001fff1f723e */ /* 0x000fe200024050ff */
[C---:B------:R-:W-:Y:S01]  /*7950*/  FFMA R5, R27.reuse, R26, R5 ;  /* 0x0000001a1b057223 */ /* 0x040fe20000000005 */
[C---:B------:R-:W-:Y:S01]  /*7960*/  FFMA R6, R27.reuse, R21, R6 ;  /* 0x000000151b067223 */ /* 0x040fe20000000006 */
[----:B------:R-:W-:Y:S01]  /*7970*/  FFMA R7, R27, R20, R11 ;  /* 0x000000141b077223 */ /* 0x000fe2000000000b */
[----:B------:R-:W-:Y:S01]  /*7980*/  LOP3.LUT R33, R40, 0xffffe000, RZ, 0xc0, !PT ;  /* 0xffffe00028217812 */ /* 0x000fe200078ec0ff */
[----:B------:R1:W-:Y:S01]  /*7990*/  STS.128 [R78], R28 ;  /* 0x0000001c4e007388 */ /* 0x0003e20000000c00 */
[----:B------:R-:W-:Y:S01]  /*79a0*/  LOP3.LUT R26, R41, 0xffffe000, RZ, 0xc0, !PT ;  /* 0xffffe000291a7812 */ /* 0x000fe200078ec0ff */
[C---:B------:R-:W-:Y:S01]  /*79b0*/  FMUL R8, R24.reuse, R12 ;  /* 0x0000000c18087220 */ /* 0x040fe20000400000 */
[----:B------:R-:W-:Y:S01]  /*79c0*/  FMUL R9, R24, R13 ;  /* 0x0000000d18097220 */ /* 0x000fe20000400000 */
[----:B------:R-:W-:Y:S01]  /*79d0*/  LOP3.LUT R21, R42, 0xffffe000, RZ, 0xc0, !PT ;  /* 0xffffe0002a157812 */ /* 0x000fe200078ec0ff */
[C---:B------:R-:W-:Y:S01]  /*79e0*/  FMUL R10, R24.reuse, R14 ;  /* 0x0000000e180a7220 */ /* 0x040fe20000400000 */
[----:B------:R-:W-:Y:S01]  /*79f0*/  LOP3.LUT R20, R43, 0xffffe000, RZ, 0xc0, !PT ;  /* 0xffffe0002b147812 */ /* 0x000fe200078ec0ff */
[----:B------:R-:W-:Y:S01]  /*7a00*/  FMUL R15, R24, R15 ;  /* 0x0000000f180f7220 */ /* 0x000fe20000400000 */
[----:B------:R-:W-:Y:S01]  /*7a10*/  F2FP.TF32.F32.PACK_B R4, R4 ;  /* 0x00000004ff04723e */ /* 0x000fe200024050ff */
[C---:B------:R-:W-:Y:S01]  /*7a20*/  FFMA R8, R27.reuse, R33, R8 ;  /* 0x000000211b087223 */ /* 0x040fe20000000008 */
[----:B------:R-:W-:Y:S01]  /*7a30*/  F2FP.TF32.F32.PACK_B R5, R5 ;  /* 0x00000005ff05723e */ /* 0x000fe200024050ff */
[C---:B------:R-:W-:Y:S01]  /*7a40*/  FFMA R9, R27.reuse, R26, R9 ;  /* 0x0000001a1b097223 */ /* 0x040fe20000000009 */
[----:B------:R-:W-:Y:S01]  /*7a50*/  F2FP.TF32.F32.PACK_B R6, R6 ;  /* 0x00000006ff06723e */ /* 0x000fe200024050ff */
[C---:B------:R-:W-:Y:S01]  /*7a60*/  FFMA R10, R27.reuse, R21, R10 ;  /* 0x000000151b0a7223 */ /* 0x040fe2000000000a */
[----:B------:R-:W-:Y:S01]  /*7a70*/  F2FP.TF32.F32.PACK_B R7, R7 ;  /* 0x00000007ff07723e */ /* 0x000fe200024050ff */
[----:B------:R-:W-:Y:S01]  /*7a80*/  FFMA R11, R27, R20, R15 ;  /* 0x000000141b0b7223 */ /* 0x000fe2000000000f */
[----:B------:R-:W-:Y:S01]  /*7a90*/  LOP3.LUT R33, R36, 0xffffe000, RZ, 0xc0, !PT ;  /* 0xffffe00024217812 */ /* 0x000fe200078ec0ff */
[C---:B------:R-:W-:Y:S01]  /*7aa0*/  FMUL R12, R24.reuse, R16 ;  /* 0x00000010180c7220 */ /* 0x040fe20000400000 */
[----:B------:R-:W-:Y:S01]  /*7ab0*/  LOP3.LUT R26, R37, 0xffffe000, RZ, 0xc0, !PT ;  /* 0xffffe000251a7812 */ /* 0x000fe200078ec0ff */
[----:B------:R1:W-:Y:S01]  /*7ac0*/  STS.128 [R77+0x10], R4 ;  /* 0x000010044d007388 */ /* 0x0003e20000000c00 */
        /* <DEDUP_REMOVED lines=13> */
[----:B------:R-:W-:Y:S02]  /*7ba0*/  F2FP.TF32.F32.PACK_B R12, R12 ;  /* 0x0000000cff0c723e */ /* 0x000fe400024050ff */
[----:B------:R-:W-:Y:S01]  /*7bb0*/  F2FP.TF32.F32.PACK_B R13, R13 ;  /* 0x0000000dff0d723e */ /* 0x000fe200024050ff */
[----:B------:R1:W-:Y:S01]  /*7bc0*/  STS.128 [R35+0x20], R8 ;  /* 0x0000200823007388 */ /* 0x0003e20000000c00 */
[----:B------:R-:W-:Y:S02]  /*7bd0*/  F2FP.TF32.F32.PACK_B R14, R14 ;  /* 0x0000000eff0e723e */ /* 0x000fe400024050ff */
[----:B------:R-:W-:Y:S05]  /*7be0*/  F2FP.TF32.F32.PACK_B R15, R15 ;  /* 0x0000000fff0f723e */ /* 0x000fea00024050ff */
[----:B------:R1:W-:Y:S01]  /*7bf0*/  STS.128 [R34+0x10], R12 ;  /* 0x0000100c22007388 */ /* 0x0003e20000000c00 */
[----:B------:R-:W-:Y:S01]  /*7c00*/  @!PT LDS RZ, [RZ] ;  /* 0x00000000fffff984 */ /* 0x000fe20000000800 */
[----:B------:R-:W-:Y:S01]  /*7c10*/  @!PT LDS RZ, [RZ] ;  /* 0x00000000fffff984 */ /* 0x000fe20000000800 */
[----:B------:R-:W-:Y:S01]  /*7c20*/  @!PT LDS RZ, [RZ] ;  /* 0x00000000fffff984 */ /* 0x000fe20000000800 */
[----:B------:R-:W-:Y:S01]  /*7c30*/  @!PT LDS RZ, [RZ] ;  /* 0x00000000fffff984 */ /* 0x000fe20000000800 */
[----:B------:R3:W-:Y:S07]  /*7c40*/  MEMBAR.ALL.CTA ;  /* 0x0000000000007992 */ /* 0x0007ee0000008000 */
[----:B---3--:R-:W3:Y:S02]  /*7c50*/  FENCE.VIEW.ASYNC.S ;  /* 0x00000000000073c6 */ /* 0x008ee40000000000 */
[----:B---3--:R-:W-:Y:S06]  /*7c60*/  BAR.SYNC.DEFER_BLOCKING 0x1, 0x80 ;  /* 0x0042000000007b1d */ /* 0x008fec0000010000 */
[----:B------:R-:W-:Y:S05]  /*7c70*/  @P0 BRA `(.L_x_119) ;  /* 0x0000000000480947 */ /* 0x000fea0003800000 */
[----:B------:R-:W3:Y:S01]  /*7c80*/  LDCU.64 UR14, c[0x0][0x348] ;  /* 0x00006900ff0e77ac */ /* 0x000ee20008000a00 */
[----:B------:R-:W-:Y:S02]  /*7c90*/  R2UR UR6, R79 ;  /* 0x000000004f0672ca */ /* 0x000fe400000e0000 */
[----:B------:R-:W-:Y:S01]  /*7ca0*/  R2UR UR10, R71 ;  /* 0x00000000470a72ca */ /* 0x000fe200000e0000 */
[----:B------:R-:W-:Y:S01]  /*7cb0*/  UMOV UR9, UR47 ;  /* 0x0000002f00097c82 */ /* 0x000fe20008000000 */
[----:B------:R-:W-:Y:S01]  /*7cc0*/  R2UR UR11, R70 ;  /* 0x00000000460b72ca */ /* 0x000fe200000e0000 */
[----:B------:R-:W-:Y:S01]  /*7cd0*/  UIADD3 UR7, UPT, UPT, UR47, 0x20, URZ ;  /* 0x000000202f077890 */ /* 0x000fe2000fffe0ff */
[----:B------:R-:W-:Y:S02]  /*7ce0*/  R2UR UR12, R68 ;  /* 0x00000000440c72ca */ /* 0x000fe400000e0000 */
[----:B------:R-:W-:Y:S05]  /*7cf0*/  R2UR UR13, R69 ;  /* 0x00000000450d72ca */ /* 0x000fea00000e0000 */
[----:B------:R-:W-:Y:S02]  /*7d00*/  UIADD3 UR6, UPT, UPT, UR46, UR6, URZ ;  /* 0x000000062e067290 */ /* 0x000fe4000fffe0ff */
[----:B---3--:R-:W-:Y:S02]  /*7d10*/  UIADD3 UR4, UP0, UPT, UR14, 0x780, URZ ;  /* 0x000007800e047890 */ /* 0x008fe4000ff1e0ff */
[----:B------:R-:W-:Y:S02]  /*7d20*/  UIADD3 UR8, UPT, UPT, UR6, 0x200, URZ ;  /* 0x0000020006087890 */ /* 0x000fe4000fffe0ff */
[----:B------:R-:W-:Y:S02]  /*7d30*/  UIADD3.X UR5, UPT, UPT, URZ, UR15, URZ, UP0, !UPT ;  /* 0x0000000fff057290 */ /* 0x000fe400087fe4ff */
[----:B------:R-:W-:Y:S07]  /*7d40*/  UIADD3 UR6, UPT, UPT, UR6, 0x1200, URZ ;  /* 0x0000120006067890 */ /* 0x000fee000fffe0ff */
[----:B------:R3:W-:Y:S02]  /*7d50*/  UTMASTG.5D.IM2COL [UR8], [UR4] ;  /* 0x00000008040073b5 */ /* 0x0007e40008060000 */
[----:B---3--:R-:W-:Y:S01]  /*7d60*/  UMOV UR8, UR6 ;  /* 0x0000000600087c82 */ /* 0x008fe20008000000 */
[----:B------:R-:W-:Y:S02]  /*7d70*/  UMOV UR9, UR7 ;  /* 0x0000000700097c82 */ /* 0x000fe40008000000 */
[----:B------:R3:W-:Y:S02]  /*7d80*/  UTMASTG.5D.IM2COL [UR8], [UR4] ;  /* 0x00000008040073b5 */ /* 0x0007e40008060000 */
[----:B---3--:R0:W-:Y:S02]  /*7d90*/  UTMACMDFLUSH ;  /* 0x00000000000079b7 */ /* 0x0081e40000000000 */
.L_x_119:
[----:B------:R-:W-:Y:S05]  /*7da0*/  BSYNC.RECONVERGENT B0 ;  /* 0x0000000000007941 */ /* 0x000fea0003800200 */
.L_x_118:
[----:B------:R-:W-:Y:S01]  /*7db0*/  UIADD3 UR44, UPT, UPT, UR48, 0x1, URZ ;  /* 0x00000001302c7890 */ /* 0x000fe2000fffe0ff */
[----:B------:R-:W-:Y:S03]  /*7dc0*/  BSSY.RECONVERGENT B0, `(.L_x_120) ;  /* 0x0000005000007945 */ /* 0x000fe60003800200 */
[----:B------:R-:W-:Y:S04]  /*7dd0*/  UISETP.NE.AND UP0, UPT, UR44, 0x3, UPT ;  /* 0x000000032c00788c */ /* 0x000fe8000bf05270 */
[----:B------:R-:W-:Y:S01]  /*7de0*/  USEL UR45, UR44, URZ, UP0 ;  /* 0x000000ff2c2d7287 */ /* 0x000fe20008000000 */
[----:B------:R-:W-:Y:S11]  /*7df0*/  @P0 BRA `(.L_x_121) ;  /* 0x0000000000040947 */ /* 0x000ff60003800000 */
[----:B------:R-:W-:Y:S04]  /*7e00*/  DEPBAR.LE SB0, 0x1 ;  /* 0x000080400000791a */ /* 0x000fe80000000000 */
.L_x_121:
[----:B------:R-:W-:Y:S05]  /*7e10*/  BSYNC.RECONVERGENT B0 ;  /* 0x0000000000007941 */ /* 0x000fea0003800200 */
.L_x_120:
[----:B------:R-:W-:Y:S01]  /*7e20*/  BAR.SYNC.DEFER_BLOCKING 0x1, 0x80 ;  /* 0x0042000000007b1d */ /* 0x000fe20000010000 */
[----:B------:R-:W-:Y:S01]  /*7e30*/  ISETP.NE.AND P1, PT, R73, RZ, PT ;  /* 0x000000ff4900720c */ /* 0x000fe20003f25270 */
[----:B------:R-:W-:Y:S01]  /*7e40*/  UISETP.NE.AND UP0, UPT, UR50, URZ, UPT ;  /* 0x000000ff3200728c */ /* 0x000fe2000bf05270 */
[----:B------:R-:W-:Y:S11]  /*7e50*/  LEA R3, R81, UR46, 0x3 ;  /* 0x0000002e51037c11 */ /* 0x000ff6000f8e18ff */
[----:B-1----:R-:W-:Y:S01]  /*7e60*/  @P1 SHF.L.U32 R4, R32, 0x1f, RZ ;  /* 0x0000001f20041819 */ /* 0x002fe200000006ff */
[----:B------:R-:W-:Y:S06]  /*7e70*/  BRA.U !UP0, `(.L_x_122) ;  /* 0x0000000108247547 */ /* 0x000fec000b800000 */
[----:B------:R-:W1:Y:S01]  /*7e80*/  S2R R0, SR_CgaCtaId ;  /* 0x0000000000007919 */ /* 0x000e620000008800 */
[----:B------:R-:W-:Y:S01]  /*7e90*/  IMAD.U32 R2, RZ, RZ, UR49 ;  /* 0x00000031ff027e24 */ /* 0x000fe2000f8e00ff */
[----:B------:R-:W-:Y:S04]  /*7ea0*/  UIADD3 UR4, UPT, UPT, UR49, 0x1, URZ ;  /* 0x0000000131047890 */ /* 0x000fe8000fffe0ff */
[----:B------:R-:W-:Y:S01]  /*7eb0*/  @P1 LEA R2, R2, UR46, 0x3 ;  /* 0x0000002e02021c11 */ /* 0x000fe2000f8e18ff */
[----:B------:R-:W-:Y:S04]  /*7ec0*/  UISETP.NE.AND UP0, UPT, UR4, 0x3, UPT ;  /* 0x000000030400788c */ /* 0x000fe8000bf05270 */
[----:B------:R-:W-:Y:S01]  /*7ed0*/  @P1 VIADD R5, R2, 0x118 ;  /* 0x0000011802051836 */ /* 0x000fe20000000000 */
[----:B------:R-:W-:Y:S04]  /*7ee0*/  USEL UR49, UR4, URZ, UP0 ;  /* 0x000000ff04317287 */ /* 0x000fe80008000000 */
[----:B-1----:R-:W-:Y:S04]  /*7ef0*/  @P1 PRMT R0, R0, 0x654, R5 ;  /* 0x0000065400001816 */ /* 0x002fe80000000005 */
[----:B------:R1:W-:Y:S04]  /*7f00*/  @P1 SYNCS.ARRIVE.TRANS64.RED.A1T0 RZ, [R0+URZ], RZ ;  /* 0x000000ff00ff19a7 */ /* 0x0003e800081004ff */
.L_x_122:
[----:B------:R-:W3:Y:S01]  /*7f10*/  @P1 SYNCS.PHASECHK.TRANS64.TRYWAIT P0, [R3+URZ+0x100], R4 ;  /* 0x00010004030015a7 */ /* 0x000ee200080011ff */
[----:B------:R-:W-:Y:S01]  /*7f20*/  BSSY B1, `(.L_x_123) ;  /* 0x0000015000017945 */ /* 0x000fe20003800000 */
[----:B---3--:R-:W-:Y:S03]  /*7f30*/  @P1 SEL R80, RZ, 0x1, !P0 ;  /* 0x00000001ff501807 */ /* 0x008fe60004000000 */
[----:B------:R-:W-:Y:S05]  /*7f40*/  @!P1 BRA `(.L_x_124) ;  /* 0x0000000000489947 */ /* 0x000fea0003800000 */
[----:B------:R-:W-:Y:S01]  /*7f50*/  ISETP.NE.AND P1, PT, R82, RZ, PT ;  /* 0x000000ff5200720c */ /* 0x000fe20003f25270 */
[----:B------:R-:W-:Y:S01]  /*7f60*/  BSSY B0, `(.L_x_125) ;  /* 0x000000a000007945 */ /* 0x000fe20003800000 */
[----:B------:R-:W-:Y:S11]  /*7f70*/  ISETP.NE.AND P0, PT, R80, RZ, PT ;  /* 0x000000ff5000720c */ /* 0x000ff60003f05270 */
[----:B------:R-:W-:Y:S04]  /*7f80*/  @P1 IMAD R81, R81, 0x2000, R66 ;  /* 0x0000200051511824 */ /* 0x000fe800078e0242 */
[----:B------:R-:W-:Y:S01]  /*7f90*/  @P1 IMAD.IADD R4, R76, 0x1, R81 ;  /* 0x000000014c041824 */ /* 0x000fe200078e0251 */
[----:B------:R-:W-:Y:S03]  /*7fa0*/  @P1 IADD3 R2, PT, PT, R75, R81, RZ ;  /* 0x000000514b021210 */ /* 0x000fe60007ffe0ff */
[----:B-1----:R-:W-:Y:S01]  /*7fb0*/  @P1 IMAD.IADD R0, R65, 0x1, R4 ;  /* 0x0000000141001824 */ /* 0x002fe200078e0204 */
[----:B------:R-:W-:Y:S06]  /*7fc0*/  @P0 BRA `(.L_x_126) ;  /* 0x00000000000c0947 */ /* 0x000fec0003800000 */
[----:B------:R-:W-:Y:S04]  /*7fd0*/  SHF.L.U32 R32, R32, 0x1f, RZ ;  /* 0x0000001f20207819 */ /* 0x000fe800000006ff */
[----:B------:R-:W1:Y:S02]  /*7fe0*/  SYNCS.PHASECHK.TRANS64.TRYWAIT P0, [R3+URZ+0x100], R32 ;  /* 0x00010020030075a7 */ /* 0x000e6400080011ff */
[----:B-1----:R-:W-:Y:S05]  /*7ff0*/  @!P0 BRA `(.L_x_127) ;  /* 0x0000001800a48947 */ /* 0x002fea0003800000 */
.L_x_126:
[----:B------:R-:W-:Y:S05]  /*8000*/  BSYNC B0 ;  /* 0x0000000000007941 */ /* 0x000fea0003800000 */
.L_x_125:
[----:B------:R-:W-:Y:S11]  /*8010*/  ISETP.NE.AND P0, PT, R82, RZ, PT ;  /* 0x000000ff5200720c */ /* 0x000ff60003f05270 */
[----:B------:R-:W-:Y:S02]  /*8020*/  @!UPT UIADD3 URZ, UPT, UPT, URZ, URZ, URZ ;  /* 0x000000fffffff290 */ /* 0x000fe4000fffe0ff */
[----:B------:R3:W4:Y:S04]  /*8030*/  @P0 LDS.128 R48, [R81] ;  /* 0x0000000051300984 */ /* 0x0007280000000c00 */
[----:B------:R3:W1:Y:S04]  /*8040*/  @P0 LDS.128 R40, [R2+0x20] ;  /* 0x0000200002280984 */ /* 0x0006680000000c00 */
[----:B------:R3:W1:Y:S04]  /*8050*/  @P0 LDS.128 R44, [R4+0x10] ;  /* 0x00001000042c0984 */ /* 0x0006680000000c00 */
[----:B------:R3:W1:Y:S02]  /*8060*/  @P0 LDS.128 R36, [R0+0x10] ;  /* 0x0000100000240984 */ /* 0x0006640000000c00 */
.L_x_124:
[----:B------:R-:W-:Y:S05]  /*8070*/  BSYNC B1 ;  /* 0x0000000000017941 */ /* 0x000fea0003800000 */
.L_x_123:
[----:B-1-3--:R-:W-:Y:S05]  /*8080*/  VIADD R0, R25, 0x10 ;  /* 0x0000001019007836 */ /* 0x00afea0000000000 */
[----:B------:R-:W-:Y:S04]  /*8090*/  SHF.R.U32.HI R0, RZ, 0x15, R0 ;  /* 0x00000015ff007819 */ /* 0x000fe80000011600 */
[----:B------:R-:W-:Y:S11]  /*80a0*/  LOP3.LUT P0, RZ, R0, 0x3, R57, 0x48, !PT ;  /* 0x0000000300ff7812 */ /* 0x000ff60007804839 */
[----:B------:R-:W-:Y:S02]  /*80b0*/  @!UPT UIADD3 URZ, UPT, UPT, URZ, URZ, URZ ;  /* 0x000000fffffff290 */ /* 0x000fe4000fffe0ff */
[----:B------:R-:W-:Y:S05]  /*80c0*/  @!P0 BRA `(.L_x_128) ;  /* 0x0000000000408947 */ /* 0x000fea0003800000 */
[----:B------:R-:W1:Y:S01]  /*80d0*/  LDCU.64 UR8, c[0x4][0x70] ;  /* 0x01000e00ff0877ac */ /* 0x000e620008000a00 */
[----:B------:R-:W-:Y:S01]  /*80e0*/  MOV R3, 0x0 ;  /* 0x0000000000037802 */ /* 0x000fe20000000f00 */
[----:B------:R-:W-:Y:S02]  /*80f0*/  HFMA2 R12, -RZ, RZ, 0, 5.9604644775390625e-08 ;  /* 0x00000001ff0c7431 */ /* 0x000fe400000001ff */
[----:B------:R-:W-:Y:S02]  /*8100*/  IMAD.MOV.U32 R8, RZ, RZ, 0x192 ;  /* 0x00000192ff087424 */ /* 0x000fe400078e00ff */
[----:B------:R-:W-:Y:S01]  /*8110*/  IMAD.MOV.U32 R13, RZ, RZ, RZ ;  /* 0x000000ffff0d7224 */ /* 0x000fe200078e00ff */
[----:B------:R-:W3:Y:S01]  /*8120*/  LDCU.64 UR6, c[0x4][0x78] ;  /* 0x01000f00ff0677ac */ /* 0x000ee20008000a00 */
[----:B------:R-:W2:Y:S01]  /*8130*/  LDC.64 R2, c[0x4][R3] ;  /* 0x0100000003027b82 */ /* 0x000ea20000000a00 */
[----:B------:R-:W5:Y:S01]  /*8140*/  LDCU.64 UR4, c[0x4][0x10] ;  /* 0x01000200ff0477ac */ /* 0x000f620008000a00 */
[----:B-1----:R-:W-:Y:S01]  /*8150*/  MOV R5, UR9 ;  /* 0x0000000900057c02 */ /* 0x002fe20008000f00 */
[----:B------:R-:W-:Y:S01]  /*8160*/  IMAD.U32 R4, RZ, RZ, UR8 ;  /* 0x00000008ff047e24 */ /* 0x000fe2000f8e00ff */
[----:B---3--:R-:W-:Y:S01]  /*8170*/  MOV R7, UR7 ;  /* 0x0000000700077c02 */ /* 0x008fe20008000f00 */
[----:B------:R-:W-:Y:S01]  /*8180*/  IMAD.U32 R6, RZ, RZ, UR6 ;  /* 0x00000006ff067e24 */ /* 0x000fe2000f8e00ff */
[----:B-----5:R-:W-:Y:S01]  /*8190*/  MOV R11, UR5 ;  /* 0x00000005000b7c02 */ /* 0x020fe20008000f00 */
[----:B------:R-:W-:Y:S02]  /*81a0*/  IMAD.U32 R10, RZ, RZ, UR4 ;  /* 0x00000004ff0a7e24 */ /* 0x000fe4000f8e00ff */
[----:B------:R-:W-:Y:S07]  /*81b0*/  LEPC R20, `(.L_x_128) ;  /* 0x000000001014794e */ /* 0x000fee0000000000 */
[----:B--2-4-:R-:W-:Y:S05]  /*81c0*/  CALL.ABS.NOINC R2 ;  /* 0x0000000002007343 */ /* 0x014fea0003c00000 */
.L_x_128:
[----:B------:R-:W-:Y:S01]  /*81d0*/  ISETP.NE.AND P0, PT, R67, RZ, PT ;  /* 0x000000ff4300720c */ /* 0x000fe20003f05270 */
[----:B------:R-:W-:Y:S05]  /*81e0*/  WARPSYNC.ALL ;  /* 0x0000000000007948 */ /* 0x000fea0003800000 */
[----:B------:R-:W-:Y:S01]  /*81f0*/  R2UR UR4, R25 ;  /* 0x00000000190472ca */ /* 0x000fe200000e0000 */
[----:B------:R-:W-:Y:S01]  /*8200*/  USHF.L.U32 UR6, UR45, 0xd, URZ ;  /* 0x0000000d2d067899 */ /* 0x000fe200080006ff */
[----:B----4-:R-:W-:Y:S01]  /*8210*/  LOP3.LUT R0, R48, 0xffffe000, RZ, 0xc0, !PT ;  /* 0xffffe00030007812 */ /* 0x010fe200078ec0ff */
[----:B------:R-:W-:Y:S01]  /*8220*/  BSSY.RECONVERGENT B0, `(.L_x_129) ;  /* 0x0000066000007945 */ /* 0x000fe20003800200 */
[----:B------:R-:W-:Y:S02]  /*8230*/  LOP3.LUT R2, R49, 0xffffe000, RZ, 0xc0, !PT ;  /* 0xffffe00031027812 */ /* 0x000fe400078ec0ff */
[----:B------:R-:W-:Y:S01]  /*8240*/  LOP3.LUT R3, R50, 0xffffe000, RZ, 0xc0, !PT ;  /* 0xffffe00032037812 */ /* 0x000fe200078ec0ff */
[----:B--2---:R-:W-:Y:S01]  /*8250*/  VIADD R77, R66, UR6 ;  /* 0x00000006424d7c36 */ /* 0x004fe20008000000 */
[----:B------:R-:W-:Y:S02]  /*8260*/  LOP3.LUT R20, R51, 0xffffe000, RZ, 0xc0, !PT ;  /* 0xffffe00033147812 */ /* 0x000fe400078ec0ff */
[----:B------:R-:W-:Y:S01]  /*8270*/  LOP3.LUT R21, R44, 0xffffe000, RZ, 0xc0, !PT ;  /* 0xffffe0002c157812 */ /* 0x000fe200078ec0ff */
[----:B------:R-:W-:Y:S01]  /*8280*/  IMAD.IADD R75, R75, 0x1, R77 ;  /* 0x000000014b4b7824 */ /* 0x000fe200078e024d */
[----:B------:R-:W-:Y:S01]  /*8290*/  LOP3.LUT R26, R45, 0xffffe000, RZ, 0xc0, !PT ;  /* 0xffffe0002d1a7812 */ /* 0x000fe200078ec0ff */
[----:B------:R-:W1:Y:S01]  /*82a0*/  LDTM.x16 R4, tmem[UR4+0x10] ;  /* 0x00001004000479ee */ /* 0x000e620008240000 */
[----:B------:R-:W-:Y:S01]  /*82b0*/  LOP3.LUT R29, R46, 0xffffe000, RZ, 0xc0, !PT ;  /* 0xffffe0002e1d7812 */ /* 0x000fe200078ec0ff */
[----:B------:R-:W-:Y:S01]  /*82c0*/  NOP ;  /* 0x0000000000007918 */ /* 0x000fe20000000000 */
[----:B------:R-:W-:Y:S02]  /*82d0*/  IADD3 R74, PT, PT, R74, 0x160, RZ ;  /* 0x000001604a4a7810 */ /* 0x000fe40007ffe0ff */
[----:B------:R-:W-:Y:S02]  /*82e0*/  LOP3.LUT R28, R47, 0xffffe000, RZ, 0xc0, !PT ;  /* 0xffffe0002f1c7812 */ /* 0x000fe400078ec0ff */
[----:B------:R-:W-:Y:S02]  /*82f0*/  IADD3 R76, PT, PT, R76, R77, RZ ;  /* 0x0000004d4c4c7210 */ /* 0x000fe40007ffe0ff */
[----:B------:R-:W-:Y:S02]  /*8300*/  LOP3.LUT R77, R74, 0xfefffff8, RZ, 0xc0, !PT ;  /* 0xfefffff84a4d7812 */ /* 0x000fe400078ec0ff */
[----:B------:R-:W-:Y:S01]  /*8310*/  LOP3.LUT R31, R40, 0xffffe000, RZ, 0xc0, !PT ;  /* 0xffffe000281f7812 */ /* 0x000fe200078ec0ff */
[----:B------:R-:W-:Y:S01]  /*8320*/  IMAD.IADD R74, R65, 0x1, R76 ;  /* 0x00000001414a7824 */ /* 0x000fe200078e024c */
[----:B------:R-:W-:Y:S01]  /*8330*/  LOP3.LUT R30, R41, 0xffffe000, RZ, 0xc0, !PT ;  /* 0xffffe000291e7812 */ /* 0x000fe200078ec0ff */
[----:B-1----:R1:W-:Y:S01]  /*8340*/  SYNCS.ARRIVE.TRANS64.RED.A1T0 RZ, [R77+URZ], RZ ;  /* 0x000000ff4dff79a7 */ /* 0x0023e200081004ff */
[----:B------:R-:W-:Y:S02]  /*8350*/  LOP3.LUT R33, R42, 0xffffe000, RZ, 0xc0, !PT ;  /* 0xffffe0002a217812 */ /* 0x000fe400078ec0ff */
[----:B------:R-:W-:Y:S02]  /*8360*/  LOP3.LUT R32, R43, 0xffffe000, RZ, 0xc0, !PT ;  /* 0xffffe0002b207812 */ /* 0x000fe400078ec0ff */
[----:B------:R-:W-:Y:S02]  /*8370*/  LOP3.LUT R35, R36, 0xffffe000, RZ, 0xc0, !PT ;  /* 0xffffe00024237812 */ /* 0x000fe400078ec0ff */
[----:B------:R-:W-:Y:S02]  /*8380*/  LOP3.LUT R34, R37, 0xffffe000, RZ, 0xc0, !PT ;  /* 0xffffe00025227812 */ /* 0x000fe400078ec0ff */
[----:B------:R-:W-:Y:S01]  /*8390*/  LOP3.LUT R37, R38, 0xffffe000, RZ, 0xc0, !PT ;  /* 0xffffe00026257812 */ /* 0x000fe200078ec0ff */
[C---:B------:R-:W-:Y:S01]  /*83a0*/  FMUL R4, R24.reuse, R4 ;  /* 0x0000000418047220 */ /* 0x040fe20000400000 */
[C---:B------:R-:W-:Y:S01]  /*83b0*/  FMUL R5, R24.reuse, R5 ;  /* 0x0000000518057220 */ /* 0x040fe20000400000 */
[C---:B------:R-:W-:Y:S01]  /*83c0*/  FMUL R6, R24.reuse, R6 ;  /* 0x0000000618067220 */ /* 0x040fe20000400000 */
[C---:B------:R-:W-:Y:S01]  /*83d0*/  FMUL R7, R24.reuse, R7 ;  /* 0x0000000718077220 */ /* 0x040fe20000400000 */
[C---:B------:R-:W-:Y:S01]  /*83e0*/  FFMA R4, R27.reuse, R0, R4 ;  /* 0x000000001b047223 */ /* 0x040fe20000000004 */
[C---:B------:R-:W-:Y:S01]  /*83f0*/  FFMA R5, R27.reuse, R2, R5 ;  /* 0x000000021b057223 */ /* 0x040fe20000000005 */
[C---:B------:R-:W-:Y:S01]  /*8400*/  FFMA R6, R27.reuse, R3, R6 ;  /* 0x000000031b067223 */ /* 0x040fe20000000006 */
[C---:B------:R-:W-:Y:S01]  /*8410*/  FFMA R7, R27.reuse, R20, R7 ;  /* 0x000000141b077223 */ /* 0x040fe20000000007 */
[C---:B------:R-:W-:Y:S01]  /*8420*/  FMUL R8, R24.reuse, R8 ;  /* 0x0000000818087220 */ /* 0x040fe20000400000 */
[C---:B------:R-:W-:Y:S01]  /*8430*/  FMUL R9, R24.reuse, R9 ;  /* 0x0000000918097220 */ /* 0x040fe20000400000 */
[C---:B------:R-:W-:Y:S01]  /*8440*/  FMUL R10, R24.reuse, R10 ;  /* 0x0000000a180a7220 */ /* 0x040fe20000400000 */
[C---:B------:R-:W-:Y:S01]  /*8450*/  FMUL R11, R24.reuse, R11 ;  /* 0x0000000b180b7220 */ /* 0x040fe20000400000 */
[----:B------:R-:W-:Y:S01]  /*8460*/  F2FP.TF32.F32.PACK_B R4, R4 ;  /* 0x00000004ff04723e */ /* 0x000fe200024050ff */
[C---:B------:R-:W-:Y:S01]  /*8470*/  FFMA R8, R27.reuse, R21, R8 ;  /* 0x000000151b087223 */ /* 0x040fe20000000008 */
[----:B------:R-:W-:Y:S01]  /*8480*/  F2FP.TF32.F32.PACK_B R5, R5 ;  /* 0x00000005ff05723e */ /* 0x000fe200024050ff */
[C---:B------:R-:W-:Y:S01]  /*8490*/  FFMA R9, R27.reuse, R26, R9 ;  /* 0x0000001a1b097223 */ /* 0x040fe20000000009 */
[----:B------:R-:W-:Y:S01]  /*84a0*/  F2FP.TF32.F32.PACK_B R6, R6 ;  /* 0x00000006ff06723e */ /* 0x000fe200024050ff */
[C---:B------:R-:W-:Y:S01]  /*84b0*/  FFMA R10, R27.reuse, R29, R10 ;  /* 0x0000001d1b0a7223 */ /* 0x040fe2000000000a */
[----:B------:R-:W-:Y:S01]  /*84c0*/  F2FP.TF32.F32.PACK_B R7, R7 ;  /* 0x00000007ff07723e */ /* 0x000fe200024050ff */
[C---:B------:R-:W-:Y:S01]  /*84d0*/  FFMA R11, R27.reuse, R28, R11 ;  /* 0x0000001c1b0b7223 */ /* 0x040fe2000000000b */
[C---:B------:R-:W-:Y:S01]  /*84e0*/  FMUL R12, R24.reuse, R12 ;  /* 0x0000000c180c7220 */ /* 0x040fe20000400000 */
[----:B------:R-:W-:Y:S01]  /*84f0*/  F2FP.TF32.F32.PACK_B R8, R8 ;  /* 0x00000008ff08723e */ /* 0x000fe200024050ff */
[C---:B------:R-:W-:Y:S01]  /*8500*/  FMUL R13, R24.reuse, R13 ;  /* 0x0000000d180d7220 */ /* 0x040fe20000400000 */
[----:B------:R1:W-:Y:S01]  /*8510*/  STS.128 [R66+UR6], R4 ;  /* 0x0000000442007988 */ /* 0x0003e20008000c06 */
        /* <DEDUP_REMOVED lines=8> */
[----:B------:R-:W-:Y:S01]  /*85a0*/  FFMA R15, R27, R32, R15 ;  /* 0x000000201b0f7223 */ /* 0x000fe2000000000f */
[C---:B------:R-:W-:Y:S01]  /*85b0*/  FMUL R16, R24.reuse, R16 ;  /* 0x0000001018107220 */ /* 0x040fe20000400000 */
[----:B------:R-:W-:Y:S01]  /*85c0*/  F2FP.TF32.F32.PACK_B R12, R12 ;  /* 0x0000000cff0c723e */ /* 0x000fe200024050ff */
[----:B------:R1:W-:Y:S01]  /*85d0*/  STS.128 [R76+0x10], R8 ;  /* 0x000010084c007388 */ /* 0x0003e20000000c00 */
[C---:B------:R-:W-:Y:S01]  /*85e0*/  FMUL R17, R24.reuse, R17 ;  /* 0x0000001118117220 */ /* 0x040fe20000400000 */
[----:B------:R-:W-:Y:S01]  /*85f0*/  LOP3.LUT R36, R39, 0xffffe000, RZ, 0xc0, !PT ;  /* 0xffffe00027247812 */ /* 0x000fe200078ec0ff */
[C---:B------:R-:W-:Y:S01]  /*8600*/  FMUL R18, R24.reuse, R18 ;  /* 0x0000001218127220 */ /* 0x040fe20000400000 */
[----:B------:R-:W-:Y:S01]  /*8610*/  FMUL R19, R24, R19 ;  /* 0x0000001318137220 */ /* 0x000fe20000400000 */
[----:B------:R-:W-:Y:S01]  /*8620*/  F2FP.TF32.F32.PACK_B R13, R13 ;  /* 0x0000000dff0d723e */ /* 0x000fe200024050ff */
[C---:B------:R-:W-:Y:S01]  /*8630*/  FFMA R16, R27.reuse, R35, R16 ;  /* 0x000000231b107223 */ /* 0x040fe20000000010 */
[----:B------:R-:W-:Y:S01]  /*8640*/  F2FP.TF32.F32.PACK_B R14, R14 ;  /* 0x0000000eff0e723e */ /* 0x000fe200024050ff */
[C---:B------:R-:W-:Y:S01]  /*8650*/  FFMA R17, R27.reuse, R34, R17 ;  /* 0x000000221b117223 */ /* 0x040fe20000000011 */
[----:B------:R-:W-:Y:S01]  /*8660*/  F2FP.TF32.F32.PACK_B R15, R15 ;  /* 0x0000000fff0f723e */ /* 0x000fe200024050ff */
[C---:B------:R-:W-:Y:S01]  /*8670*/  FFMA R18, R27.reuse, R37, R18 ;  /* 0x000000251b127223 */ /* 0x040fe20000000012 */
[----:B------:R-:W-:Y:S01]  /*8680*/  FFMA R19, R27, R36, R19 ;  /* 0x000000241b137223 */ /* 0x000fe20000000013 */
[----:B------:R-:W-:Y:S02]  /*8690*/  F2FP.TF32.F32.PACK_B R16, R16 ;  /* 0x00000010ff10723e */ /* 0x000fe400024050ff */
[----:B------:R1:W-:Y:S01]  /*86a0*/  STS.128 [R75+0x20], R12 ;  /* 0x0000200c4b007388 */ /* 0x0003e20000000c00 */
[----:B------:R-:W-:Y:S02]  /*86b0*/  F2FP.TF32.F32.PACK_B R17, R17 ;  /* 0x00000011ff11723e */ /* 0x000fe400024050ff */
        /* <DEDUP_REMOVED lines=8> */
[----:B--2---:R-:W2:Y:S02]  /*8740*/  FENCE.VIEW.ASYNC.S ;  /* 0x00000000000073c6 */ /* 0x004ea40000000000 */
[----:B--2---:R-:W-:Y:S06]  /*8750*/  BAR.SYNC.DEFER_BLOCKING 0x1, 0x80 ;  /* 0x0042000000007b1d */ /* 0x004fec0000010000 */
[----:B------:R-:W-:Y:S05]  /*8760*/  @P0 BRA `(.L_x_130) ;  /* 0x0000000000440947 */ /* 0x000fea0003800000 */
[----:B------:R-:W2:Y:S01]  /*8770*/  LDCU.64 UR14, c[0x0][0x348] ;  /* 0x00006900ff0e77ac */ /* 0x000ea20008000a00 */
[----:B------:R-:W-:Y:S02]  /*8780*/  R2UR UR10, R71 ;  /* 0x00000000470a72ca */ /* 0x000fe400000e0000 */
[----:B------:R-:W-:Y:S01]  /*8790*/  R2UR UR11, R70 ;  /* 0x00000000460b72ca */ /* 0x000fe200000e0000 */
[----:B------:R-:W-:Y:S01]  /*87a0*/  UIADD3 UR7, UPT, UPT, UR46, UR6, URZ ;  /* 0x000000062e077290 */ /* 0x000fe2000fffe0ff */
[----:B------:R-:W-:Y:S01]  /*87b0*/  R2UR UR12, R68 ;  /* 0x00000000440c72ca */ /* 0x000fe200000e0000 */
[----:B------:R-:W-:Y:S01]  /*87c0*/  UIADD3 UR9, UPT, UPT, UR47, 0x10, URZ ;  /* 0x000000102f097890 */ /* 0x000fe2000fffe0ff */
[----:B------:R-:W-:Y:S01]  /*87d0*/  R2UR UR13, R69 ;  /* 0x00000000450d72ca */ /* 0x000fe200000e0000 */
[----:B------:R-:W-:Y:S02]  /*87e0*/  UIADD3 UR8, UPT, UPT, UR7, 0x200, URZ ;  /* 0x0000020007087890 */ /* 0x000fe4000fffe0ff */
[----:B------:R-:W-:Y:S02]  /*87f0*/  UIADD3 UR7, UPT, UPT, UR7, 0x1200, URZ ;  /* 0x0000120007077890 */ /* 0x000fe4000fffe0ff */
[----:B--2---:R-:W-:Y:S02]  /*8800*/  UIADD3 UR4, UP0, UPT, UR14, 0x780, URZ ;  /* 0x000007800e047890 */ /* 0x004fe4000ff1e0ff */
[----:B------:R-:W-:Y:S02]  /*8810*/  UIADD3 UR14, UPT, UPT, UR47, 0x30, URZ ;  /* 0x000000302f0e7890 */ /* 0x000fe4000fffe0ff */
[----:B------:R-:W-:Y:S09]  /*8820*/  UIADD3.X UR5, UPT, UPT, URZ, UR15, URZ, UP0, !UPT ;  /* 0x0000000fff057290 */ /* 0x000ff200087fe4ff */
[----:B------:R2:W-:Y:S02]  /*8830*/  UTMASTG.5D.IM2COL [UR8], [UR4] ;  /* 0x00000008040073b5 */ /* 0x0005e40008060000 */
[----:B--2---:R-:W-:Y:S01]  /*8840*/  UMOV UR8, UR7 ;  /* 0x0000000700087c82 */ /* 0x004fe20008000000 */
[----:B------:R-:W-:Y:S02]  /*8850*/  UMOV UR9, UR14 ;  /* 0x0000000e00097c82 */ /* 0x000fe40008000000 */
[----:B------:R2:W-:Y:S02]  /*8860*/  UTMASTG.5D.IM2COL [UR8], [UR4] ;  /* 0x00000008040073b5 */ /* 0x0005e40008060000 */
[----:B--2---:R0:W-:Y:S02]  /*8870*/  UTMACMDFLUSH ;  /* 0x00000000000079b7 */ /* 0x0041e40000000000 */
.L_x_130:
[----:B------:R-:W-:Y:S05]  /*8880*/  BSYNC.RECONVERGENT B0 ;  /* 0x0000000000007941 */ /* 0x000fea0003800200 */
.L_x_129:
[----:B------:R-:W-:Y:S01]  /*8890*/  UIADD3 UR4, UPT, UPT, UR45, 0x1, URZ ;  /* 0x000000012d047890 */ /* 0x000fe2000fffe0ff */
[----:B------:R-:W-:Y:S03]  /*88a0*/  BSSY.RECONVERGENT B0, `(.L_x_131) ;  /* 0x0000008000007945 */ /* 0x000fe60003800200 */
[----:B------:R-:W-:Y:S04]  /*88b0*/  UISETP.NE.AND UP0, UPT, UR4, 0x3, UPT ;  /* 0x000000030400788c */ /* 0x000fe8000bf05270 */
[----:B------:R-:W-:Y:S02]  /*88c0*/  UISETP.EQ.XOR UP1, UPT, UR44, 0x3, !UP0 ;  /* 0x000000032c00788c */ /* 0x000fe4000c722a70 */
[----:B------:R-:W-:Y:S02]  /*88d0*/  USEL UR48, UR4, URZ, UP0 ;  /* 0x000000ff04307287 */ /* 0x000fe40008000000 */
[----:B------:R-:W-:Y:S04]  /*88e0*/  USEL UR5, URZ, 0x1, !UP1 ;  /* 0x00000001ff057887 */ /* 0x000fe8000c800000 */
[----:B------:R-:W-:Y:S01]  /*88f0*/  ULOP3.LUT UR51, UR51, UR5, URZ, 0x3c, !UPT ;  /* 0x0000000533337292 */ /* 0x000fe2000f8e3cff */
[----:B------:R-:W-:Y:S11]  /*8900*/  @P0 BRA `(.L_x_132) ;  /* 0x0000000000040947 */ /* 0x000ff60003800000 */
[----:B------:R-:W-:Y:S04]  /*8910*/  DEPBAR.LE SB0, 0x1 ;  /* 0x000080400000791a */ /* 0x000fe80000000000 */
.L_x_132:
[----:B------:R-:W-:Y:S05]  /*8920*/  BSYNC.RECONVERGENT B0 ;  /* 0x0000000000007941 */ /* 0x000fea0003800200 */
.L_x_131:
[----:B------:R-:W-:Y:S01]  /*8930*/  BAR.SYNC.DEFER_BLOCKING 0x1, 0x80 ;  /* 0x0042000000007b1d */ /* 0x000fe20000010000 */
[----:B------:R-:W-:Y:S01]  /*8940*/  UISETP.NE.AND UP0, UPT, UR50, -0x2, UPT ;  /* 0xfffffffe3200788c */ /* 0x000fe2000bf05270 */
[----:B------:R-:W-:Y:S08]  /*8950*/  IADD3 R0, PT, PT, R22, 0x1, RZ ;  /* 0x0000000116007810 */ /* 0x000ff00007ffe0ff */
[----:B------:R-:W-:Y:S05]  /*8960*/  BRA.U !UP0, `(.L_x_133) ;  /* 0x0000000108287547 */ /* 0x000fea000b800000 */
[----:B------:R-:W2:Y:S01]  /*8970*/  S2R R2, SR_CgaCtaId ;  /* 0x0000000000027919 */ /* 0x000ea20000008800 */
[----:B------:R-:W-:Y:S01]  /*8980*/  ISETP.NE.AND P0, PT, R73, RZ, PT ;  /* 0x000000ff4900720c */ /* 0x000fe20003f05270 */
[----:B------:R-:W-:Y:S01]  /*8990*/  IMAD.U32 R3, RZ, RZ, UR49 ;  /* 0x00000031ff037e24 */ /* 0x000fe2000f8e00ff */
[----:B------:R-:W-:Y:S04]  /*89a0*/  UIADD3 UR4, UPT, UPT, UR49, 0x1, URZ ;  /* 0x0000000131047890 */ /* 0x000fe8000fffe0ff */
[----:B------:R-:W-:Y:S04]  /*89b0*/  UISETP.NE.AND UP0, UPT, UR4, 0x3, UPT ;  /* 0x000000030400788c */ /* 0x000fe8000bf05270 */
[----:B------:R-:W-:Y:S03]  /*89c0*/  USEL UR49, UR4, URZ, UP0 ;  /* 0x000000ff04317287 */ /* 0x000fe60008000000 */
[----:B------:R-:W-:Y:S05]  /*89d0*/  @P0 LEA R3, R3, UR46, 0x3 ;  /* 0x0000002e03030c11 */ /* 0x000fea000f8e18ff */
[----:B------:R-:W-:Y:S05]  /*89e0*/  @P0 VIADD R3, R3, 0x118 ;  /* 0x0000011803030836 */ /* 0x000fea0000000000 */
[----:B--2---:R-:W-:Y:S04]  /*89f0*/  @P0 PRMT R2, R2, 0x654, R3 ;  /* 0x0000065402020816 */ /* 0x004fe80000000003 */
[----:B------:R2:W-:Y:S03]  /*8a00*/  @P0 SYNCS.ARRIVE.TRANS64.RED.A1T0 RZ, [R2+URZ], RZ ;  /* 0x000000ff02ff09a7 */ /* 0x0005e600081004ff */
.L_x_133:
[----:B------:R-:W-:Y:S01]  /*8a10*/  R2UR UR5, R58 ;  /* 0x000000003a0572ca */ /* 0x000fe200000e0000 */
[----:B------:R-:W-:Y:S01]  /*8a20*/  UISETP.NE.AND UP0, UPT, UR60, URZ, UPT ;  /* 0x000000ff3c00728c */ /* 0x000fe2000bf05270 */
[----:B------:R-:W-:Y:S01]  /*8a30*/  R2UR UR4, R59 ;  /* 0x000000003b0472ca */ /* 0x000fe200000e0000 */
[----:B------:R-:W-:Y:S01]  /*8a40*/  UIADD3 UR50, UPT, UPT, UR50, 0x2, URZ ;  /* 0x0000000232327890 */ /* 0x000fe2000fffe0ff */
[C---:B------:R-:W-:Y:S01]  /*8a50*/  ISETP.NE.AND P0, PT, R0.reuse, 0x2, PT ;  /* 0x000000020000780c */ /* 0x040fe20003f05270 */
[----:B------:R-:W-:Y:S01]  /*8a60*/  UMOV UR45, UR61 ;  /* 0x0000003d002d7c82 */ /* 0x000fe20008000000 */
[----:B------:R-:W-:Y:S02]  /*8a70*/  LOP3.LUT R63, R63, 0x1, RZ, 0x3c, !PT ;  /* 0x000000013f3f7812 */ /* 0x000fe400078e3cff */
[----:B------:R-:W-:Y:S02]  /*8a80*/  SEL R3, RZ, 0x1, P0 ;  /* 0x00000001ff037807 */ /* 0x000fe40000000000 */
[----:B------:R-:W-:Y:S02]  /*8a90*/  SEL R22, R0, RZ, P0 ;  /* 0x000000ff00167207 */ /* 0x000fe40000000000 */
[----:B------:R-:W-:Y:S01]  /*8aa0*/  LOP3.LUT R64, R64, R3, RZ, 0x3c, !PT ;  /* 0x0000000340407212 */ /* 0x000fe200078e3cff */
[----:B------:R-:W-:Y:S02]  /*8ab0*/  UIADD3 UR19, UPT, UPT, UR36, UR5, URZ ;  /* 0x0000000524137290 */ /* 0x000fe4000fffe0ff */
[----:B------:R-:W-:Y:S01]  /*8ac0*/  UIADD3 UR44, UPT, UPT, UR37, UR4, URZ ;  /* 0x00000004252c7290 */ /* 0x000fe2000fffe0ff */
[----:B------:R-:W-:Y:S11]  /*8ad0*/  BRA.U UP0, `(.L_x_134) ;  /* 0xffffffd900787547 */ /* 0x000ff6000b83ffff */
[----:B------:R-:W-:-:S13]  /*8ae0*/  R2UR UR4, R60 ;  /* 0x000000003c0472ca */ /* 0x000fda00000e0000 */
[----:B------:R-:W-:-:S09]  /*8af0*/  UISETP.NE.AND UP0, UPT, UR4, URZ, UPT ;  /* 0x000000ff0400728c */ /* 0x000fd2000bf05270 */
[----:B------:R-:W-:Y:S05]  /*8b00*/  BRA.U !UP0, `(.L_x_135) ;  /* 0x0000000108487547 */ /* 0x000fea000b800000 */
[----:B------:R-:W3:Y:S02]  /*8b10*/  LDCU.64 UR4, c[0x0][0x990] ;  /* 0x00013200ff0477ac */ /* 0x000ee40008000a00 */
[----:B---3--:R-:W-:-:S04]  /*8b20*/  UISETP.NE.U32.AND UP0, UPT, UR4, URZ, UPT ;  /* 0x000000ff0400728c */ /* 0x008fc8000bf05070 */
[----:B------:R-:W-:-:S09]  /*8b30*/  UISETP.NE.AND.EX UP0, UPT, UR5, URZ, UPT, UP0 ;  /* 0x000000ff0500728c */ /* 0x000fd2000bf05300 */
[----:B------:R-:W-:Y:S05]  /*8b40*/  BRA.U UP0, `(.L_x_136) ;  /* 0x00000001000c7547 */ /* 0x000fea000b800000 */
[----:B------:R-:W-:-:S13]  /*8b50*/  FSETP.NEU.AND P0, PT, R27, RZ, PT ;  /* 0x000000ff1b00720b */ /* 0x000fda0003f0d000 */
[----:B------:R-:W-:Y:S05]  /*8b60*/  @!P0 EXIT ;  /* 0x000000000000894d */ /* 0x000fea0003800000 */
[----:B------:R-:W-:Y:S05]  /*8b70*/  BRA `(.L_x_135) ;  /* 0x00000000002c7947 */ /* 0x000fea0003800000 */
.L_x_136:
[----:B------:R-:W-:Y:S01]  /*8b80*/  ISETP.NE.AND P0, PT, R72, RZ, PT ;  /* 0x000000ff4800720c */ /* 0x000fe20003f05270 */
[----:B------:R-:W-:-:S12]  /*8b90*/  BSSY.RECONVERGENT B0, `(.L_x_135) ;  /* 0x0000009000007945 */ /* 0x000fd80003800200 */
[----:B------:R-:W-:Y:S05]  /*8ba0*/  @P0 BRA `(.L_x_137) ;  /* 0x0000000000140947 */ /* 0x000fea0003800000 */
[----:B------:R-:W3:Y:S02]  /*8bb0*/  LDCU.64 UR4, c[0x0][0x988] ;  /* 0x00013100ff0477ac */ /* 0x000ee40008000a00 */
[----:B---3--:R-:W-:-:S04]  /*8bc0*/  ISETP.NE.U32.AND P0, PT, RZ, UR4, PT ;  /* 0x00000004ff007c0c */ /* 0x008fc8000bf05070 */
[----:B------:R-:W-:-:S13]  /*8bd0*/  ISETP.NE.AND.EX P0, PT, RZ, UR5, PT, P0 ;  /* 0x00000005ff007c0c */ /* 0x000fda000bf05300 */
[----:B------:R-:W-:Y:S05]  /*8be0*/  @!P0 EXIT ;  /* 0x000000000000894d */ /* 0x000fea0003800000 */
[----:B------:R-:W-:Y:S05]  /*8bf0*/  BRA `(.L_x_138) ;  /* 0x0000000000087947 */ /* 0x000fea0003800000 */
.L_x_137:
[----:B------:R-:W-:-:S13]  /*8c00*/  FSETP.NEU.AND P0, PT, R27, RZ, PT ;  /* 0x000000ff1b00720b */ /* 0x000fda0003f0d000 */
[----:B------:R-:W-:Y:S05]  /*8c10*/  @!P0 EXIT ;  /* 0x000000000000894d */ /* 0x000fea0003800000 */
.L_x_138:
[----:B------:R-:W-:Y:S05]  /*8c20*/  BSYNC.RECONVERGENT B0 ;  /* 0x0000000000007941 */ /* 0x000fea0003800200 */
.L_x_135:
[----:B------:R-:W3:Y:S01]  /*8c30*/  S2UR UR5, SR_CgaCtaId ;  /* 0x00000000000579c3 */ /* 0x000ee20000008800 */
[----:B------:R-:W-:Y:S01]  /*8c40*/  ULEA UR4, UR49, UR46, 0x3 ;  /* 0x0000002e31047291 */ /* 0x000fe2000f8e18ff */
[----:B------:R-:W-:-:S04]  /*8c50*/  DEPBAR.LE SB0, 0x0 ;  /* 0x000080000000791a */ /* 0x000fc80000000000 */
[----:B------:R-:W-:-:S04]  /*8c60*/  UIADD3 UR4, UPT, UPT, UR4, 0x118, URZ ;  /* 0x0000011804047890 */ /* 0x000fc8000fffe0ff */
[----:B---3--:R-:W-:-:S09]  /*8c70*/  UPRMT UR4, UR5, 0x654, UR4 ;  /* 0x0000065405047896 */ /* 0x008fd20008000004 */
[----:B------:R-:W-:Y:S01]  /*8c80*/  SYNCS.ARRIVE.TRANS64.RED.A1T0 RZ, [UR4], RZ ;  /* 0x000000ffffff79a7 */ /* 0x000fe20008100404 */
[----:B------:R-:W-:Y:S05]  /*8c90*/  EXIT ;  /* 0x000000000000794d */ /* 0x000fea0003800000 */
.L_x_25:
[----:B------:R-:W-:Y:S07]  /*8ca0*/  MOV R0, UR9 ;  /* 0x0000000900007c02 */ /* 0x000fee0008000f00 */
.L_x_139:
[----:B--2---:R2:W3:Y:S02]  /*8cb0*/  SYNCS.PHASECHK.TRANS64.TRYWAIT P0, [R0+URZ+0x80], R5 ;  /* 0x00008005000075a7 */ /* 0x0044e400080011ff */
[----:B---3--:R-:W-:Y:S05]  /*8cc0*/  @!P0 NANOSLEEP.SYNCS 0x989680 ;  /* 0x009896800000895d */ /* 0x008fea0003900000 */
[----:B------:R-:W3:Y:S02]  /*8cd0*/  @!P0 SYNCS.PHASECHK.TRANS64 P0, [R0+URZ+0x80], R5 ;  /* 0x00008005000085a7 */ /* 0x000ee400080010ff */
[----:B---3--:R-:W-:Y:S05]  /*8ce0*/  @!P0 BRA `(.L_x_139) ;  /* 0xfffffffc00f08947 */ /* 0x008fea000383ffff */
[----:B------:R-:W-:Y:S05]  /*8cf0*/  BRA `(.L_x_24) ;  /* 0xffffff9000207947 */ /* 0x000fea000383ffff */
.L_x_32:
[----:B------:R-:W-:Y:S07]  /*8d00*/  MOV R0, UR9 ;  /* 0x0000000900007c02 */ /* 0x000fee0008000f00 */
.L_x_140:
[----:B-1----:R1:W2:Y:S02]  /*8d10*/  SYNCS.PHASECHK.TRANS64.TRYWAIT P0, [R0+URZ+0x80], R5 ;  /* 0x00008005000075a7 */ /* 0x0022a400080011ff */
[----:B--2---:R-:W-:Y:S05]  /*8d20*/  @!P0 NANOSLEEP.SYNCS 0x989680 ;  /* 0x009896800000895d */ /* 0x004fea0003900000 */
[----:B------:R-:W2:Y:S02]  /*8d30*/  @!P0 SYNCS.PHASECHK.TRANS64 P0, [R0+URZ+0x80], R5 ;  /* 0x00008005000085a7 */ /* 0x000ea400080010ff */
[----:B--2---:R-:W-:Y:S05]  /*8d40*/  @!P0 BRA `(.L_x_140) ;  /* 0xfffffffc00f08947 */ /* 0x004fea000383ffff */
[----:B------:R-:W-:Y:S05]  /*8d50*/  BRA `(.L_x_31) ;  /* 0xffffff9400c47947 */ /* 0x000fea000383ffff */
.L_x_37:
[----:B-1----:R-:W-:-:S07]  /*8d60*/  MOV R0, UR30 ;  /* 0x0000001e00007c02 */ /* 0x002fce0008000f00 */
.L_x_141:
[----:B-1----:R1:W2:Y:S02]  /*8d70*/  SYNCS.PHASECHK.TRANS64.TRYWAIT P0, [R0+URZ+0x140], R3 ;  /* 0x00014003000075a7 */ /* 0x0022a400080011ff */
[----:B--2---:R-:W-:Y:S05]  /*8d80*/  @!P0 NANOSLEEP.SYNCS 0x989680 ;  /* 0x009896800000895d */ /* 0x004fea0003900000 */
[----:B------:R-:W2:Y:S02]  /*8d90*/  @!P0 SYNCS.PHASECHK.TRANS64 P0, [R0+URZ+0x140], R3 ;  /* 0x00014003000085a7 */ /* 0x000ea400080010ff */
[----:B--2---:R-:W-:Y:S05]  /*8da0*/  @!P0 BRA `(.L_x_141) ;  /* 0xfffffffc00f08947 */ /* 0x004fea000383ffff */
[----:B------:R-:W-:Y:S05]  /*8db0*/  BRA `(.L_x_142) ;  /* 0xffffff9800a87947 */ /* 0x000fea000383ffff */
.L_x_41:
[----:B------:R-:W-:-:S07]  /*8dc0*/  MOV R0, UR4 ;  /* 0x0000000400007c02 */ /* 0x000fce0008000f00 */
.L_x_143:
[----:B-1----:R1:W2:Y:S02]  /*8dd0*/  SYNCS.PHASECHK.TRANS64.TRYWAIT P0, [R0+URZ], R3 ;  /* 0x00000003000075a7 */ /* 0x0022a400080011ff */
[----:B--2---:R-:W-:Y:S05]  /*8de0*/  @!P0 NANOSLEEP.SYNCS 0x989680 ;  /* 0x009896800000895d */ /* 0x004fea0003900000 */
[----:B------:R-:W2:Y:S02]  /*8df0*/  @!P0 SYNCS.PHASECHK.TRANS64 P0, [R0+URZ], R3 ;  /* 0x00000003000085a7 */ /* 0x000ea400080010ff */
[----:B--2---:R-:W-:Y:S05]  /*8e00*/  @!P0 BRA `(.L_x_143) ;  /* 0xfffffffc00f08947 */ /* 0x004fea000383ffff */
[----:B------:R-:W-:Y:S05]  /*8e10*/  BRA `(.L_x_144) ;  /* 0xffffffa000407947 */ /* 0x000fea000383ffff */
.L_x_42:
[----:B------:R-:W-:-:S07]  /*8e20*/  MOV R0, UR5 ;  /* 0x0000000500007c02 */ /* 0x000fce0008000f00 */
.L_x_145:
[----:B-1----:R1:W2:Y:S02]  /*8e30*/  SYNCS.PHASECHK.TRANS64.TRYWAIT P0, [R0+URZ], R3 ;  /* 0x00000003000075a7 */ /* 0x0022a400080011ff */
[----:B--2---:R-:W-:Y:S05]  /*8e40*/  @!P0 NANOSLEEP.SYNCS 0x989680 ;  /* 0x009896800000895d */ /* 0x004fea0003900000 */
[----:B------:R-:W2:Y:S02]  /*8e50*/  @!P0 SYNCS.PHASECHK.TRANS64 P0, [R0+URZ], R3 ;  /* 0x00000003000085a7 */ /* 0x000ea400080010ff */
[----:B--2---:R-:W-:Y:S05]  /*8e60*/  @!P0 BRA `(.L_x_145) ;  /* 0xfffffffc00f08947 */ /* 0x004fea000383ffff */
[----:B------:R-:W-:Y:S05]  /*8e70*/  BRA `(.L_x_146) ;  /* 0xffffffa000507947 */ /* 0x000fea000383ffff */
.L_x_43:
[----:B------:R-:W-:-:S07]  /*8e80*/  MOV R0, UR5 ;  /* 0x0000000500007c02 */ /* 0x000fce0008000f00 */
.L_x_147:
[----:B-1----:R1:W2:Y:S02]  /*8e90*/  SYNCS.PHASECHK.TRANS64.TRYWAIT P0, [R0+URZ], R3 ;  /* 0x00000003000075a7 */ /* 0x0022a400080011ff */
[----:B--2---:R-:W-:Y:S05]  /*8ea0*/  @!P0 NANOSLEEP.SYNCS 0x989680 ;  /* 0x009896800000895d */ /* 0x004fea0003900000 */
[----:B------:R-:W2:Y:S02]  /*8eb0*/  @!P0 SYNCS.PHASECHK.TRANS64 P0, [R0+URZ], R3 ;  /* 0x00000003000085a7 */ /* 0x000ea400080010ff */
[----:B--2---:R-:W-:Y:S05]  /*8ec0*/  @!P0 BRA `(.L_x_147) ;  /* 0xfffffffc00f08947 */ /* 0x004fea000383ffff */
[----:B------:R-:W-:Y:S05]  /*8ed0*/  BRA `(.L_x_148) ;  /* 0xffffffa000607947 */ /* 0x000fea000383ffff */
.L_x_44:
[----:B------:R-:W-:-:S07]  /*8ee0*/  MOV R0, UR5 ;  /* 0x0000000500007c02 */ /* 0x000fce0008000f00 */
.L_x_149:
[----:B-1----:R1:W2:Y:S02]  /*8ef0*/  SYNCS.PHASECHK.TRANS64.TRYWAIT P0, [R0+URZ], R3 ;  /* 0x00000003000075a7 */ /* 0x0022a400080011ff */
[----:B--2---:R-:W-:Y:S05]  /*8f00*/  @!P0 NANOSLEEP.SYNCS 0x989680 ;  /* 0x009896800000895d */ /* 0x004fea0003900000 */
[----:B------:R-:W2:Y:S02]  /*8f10*/  @!P0 SYNCS.PHASECHK.TRANS64 P0, [R0+URZ], R3 ;  /* 0x00000003000085a7 */ /* 0x000ea400080010ff */
[----:B--2---:R-:W-:Y:S05]  /*8f20*/  @!P0 BRA `(.L_x_149) ;  /* 0xfffffffc00f08947 */ /* 0x004fea000383ffff */
[----:B------:R-:W-:Y:S05]  /*8f30*/  BRA `(.L_x_150) ;  /* 0xffffffa000707947 */ /* 0x000fea000383ffff */
.L_x_45:
[----:B------:R-:W-:-:S07]  /*8f40*/  MOV R0, UR5 ;  /* 0x0000000500007c02 */ /* 0x000fce0008000f00 */
.L_x_151:
[----:B-1----:R1:W2:Y:S02]  /*8f50*/  SYNCS.PHASECHK.TRANS64.TRYWAIT P0, [R0+URZ], R3 ;  /* 0x00000003000075a7 */ /* 0x0022a400080011ff */
[----:B--2---:R-:W-:Y:S05]  /*8f60*/  @!P0 NANOSLEEP.SYNCS 0x989680 ;  /* 0x009896800000895d */ /* 0x004fea0003900000 */
[----:B------:R-:W2:Y:S02]  /*8f70*/  @!P0 SYNCS.PHASECHK.TRANS64 P0, [R0+URZ], R3 ;  /* 0x00000003000085a7 */ /* 0x000ea400080010ff */
[----:B--2---:R-:W-:Y:S05]  /*8f80*/  @!P0 BRA `(.L_x_151) ;  /* 0xfffffffc00f08947 */ /* 0x004fea000383ffff */
[----:B------:R-:W-:Y:S05]  /*8f90*/  BRA `(.L_x_152) ;  /* 0xffffffa000807947 */ /* 0x000fea000383ffff */
.L_x_46:
[----:B------:R-:W-:-:S07]  /*8fa0*/  MOV R0, UR5 ;  /* 0x0000000500007c02 */ /* 0x000fce0008000f00 */
.L_x_153:
[----:B-1----:R1:W2:Y:S02]  /*8fb0*/  SYNCS.PHASECHK.TRANS64.TRYWAIT P0, [R0+URZ], R3 ;  /* 0x00000003000075a7 */ /* 0x0022a400080011ff */
[----:B--2---:R-:W-:Y:S05]  /*8fc0*/  @!P0 NANOSLEEP.SYNCS 0x989680 ;  /* 0x009896800000895d */ /* 0x004fea0003900000 */
[----:B------:R-:W2:Y:S02]  /*8fd0*/  @!P0 SYNCS.PHASECHK.TRANS64 P0, [R0+URZ], R3 ;  /* 0x00000003000085a7 */ /* 0x000ea400080010ff */
[----:B--2---:R-:W-:Y:S05]  /*8fe0*/  @!P0 BRA `(.L_x_153) ;  /* 0xfffffffc00f08947 */ /* 0x004fea000383ffff */
[----:B------:R-:W-:Y:S05]  /*8ff0*/  BRA `(.L_x_154) ;  /* 0xffffffa000907947 */ /* 0x000fea000383ffff */
.L_x_47:
[----:B------:R-:W-:-:S07]  /*9000*/  MOV R0, UR5 ;  /* 0x0000000500007c02 */ /* 0x000fce0008000f00 */
.L_x_155:
[----:B-1----:R1:W2:Y:S02]  /*9010*/  SYNCS.PHASECHK.TRANS64.TRYWAIT P0, [R0+URZ], R3 ;  /* 0x00000003000075a7 */ /* 0x0022a400080011ff */
[----:B--2---:R-:W-:Y:S05]  /*9020*/  @!P0 NANOSLEEP.SYNCS 0x989680 ;  /* 0x009896800000895d */ /* 0x004fea0003900000 */
[----:B------:R-:W2:Y:S02]  /*9030*/  @!P0 SYNCS.PHASECHK.TRANS64 P0, [R0+URZ], R3 ;  /* 0x00000003000085a7 */ /* 0x000ea400080010ff */
[----:B--2---:R-:W-:Y:S05]  /*9040*/  @!P0 BRA `(.L_x_155) ;  /* 0xfffffffc00f08947 */ /* 0x004fea000383ffff */
[----:B------:R-:W-:Y:S05]  /*9050*/  BRA `(.L_x_156) ;  /* 0xffffffa000a07947 */ /* 0x000fea000383ffff */
.L_x_48:
[----:B------:R-:W-:-:S07]  /*9060*/  MOV R0, UR5 ;  /* 0x0000000500007c02 */ /* 0x000fce0008000f00 */
.L_x_157:
[----:B-1----:R1:W2:Y:S02]  /*9070*/  SYNCS.PHASECHK.TRANS64.TRYWAIT P0, [R0+URZ], R3 ;  /* 0x00000003000075a7 */ /* 0x0022a400080011ff */
[----:B--2---:R-:W-:Y:S05]  /*9080*/  @!P0 NANOSLEEP.SYNCS 0x989680 ;  /* 0x009896800000895d */ /* 0x004fea0003900000 */
[----:B------:R-:W2:Y:S02]  /*9090*/  @!P0 SYNCS.PHASECHK.TRANS64 P0, [R0+URZ], R3 ;  /* 0x00000003000085a7 */ /* 0x000ea400080010ff */
[----:B--2---:R-:W-:Y:S05]  /*90a0*/  @!P0 BRA `(.L_x_157) ;  /* 0xfffffffc00f08947 */ /* 0x004fea000383ffff */
[----:B------:R-:W-:Y:S05]  /*90b0*/  BRA `(.L_x_158) ;  /* 0xffffffa000b07947 */ /* 0x000fea000383ffff */
.L_x_49:
[----:B------:R-:W-:-:S07]  /*90c0*/  MOV R0, UR5 ;  /* 0x0000000500007c02 */ /* 0x000fce0008000f00 */
.L_x_159:
[----:B-1----:R1:W2:Y:S02]  /*90d0*/  SYNCS.PHASECHK.TRANS64.TRYWAIT P0, [R0+URZ], R3 ;  /* 0x00000003000075a7 */ /* 0x0022a400080011ff */
[----:B--2---:R-:W-:Y:S05]  /*90e0*/  @!P0 NANOSLEEP.SYNCS 0x989680 ;  /* 0x009896800000895d */ /* 0x004fea0003900000 */
[----:B------:R-:W2:Y:S02]  /*90f0*/  @!P0 SYNCS.PHASECHK.TRANS64 P0, [R0+URZ], R3 ;  /* 0x00000003000085a7 */ /* 0x000ea400080010ff */
[----:B--2---:R-:W-:Y:S05]  /*9100*/  @!P0 BRA `(.L_x_159) ;  /* 0xfffffffc00f08947 */ /* 0x004fea000383ffff */
[----:B------:R-:W-:Y:S05]  /*9110*/  BRA `(.L_x_160) ;  /* 0xffffffa000c07947 */ /* 0x000fea000383ffff */
.L_x_50:
[----:B------:R-:W-:-:S07]  /*9120*/  MOV R0, UR5 ;  /* 0x0000000500007c02 */ /* 0x000fce0008000f00 */
.L_x_161:
[----:B-1----:R1:W2:Y:S02]  /*9130*/  SYNCS.PHASECHK.TRANS64.TRYWAIT P0, [R0+URZ], R3 ;  /* 0x00000003000075a7 */ /* 0x0022a400080011ff */
[----:B--2---:R-:W-:Y:S05]  /*9140*/  @!P0 NANOSLEEP.SYNCS 0x989680 ;  /* 0x009896800000895d */ /* 0x004fea0003900000 */
[----:B------:R-:W2:Y:S02]  /*9150*/  @!P0 SYNCS.PHASECHK.TRANS64 P0, [R0+URZ], R3 ;  /* 0x00000003000085a7 */ /* 0x000ea400080010ff */
[----:B--2---:R-:W-:Y:S05]  /*9160*/  @!P0 BRA `(.L_x_161) ;  /* 0xfffffffc00f08947 */ /* 0x004fea000383ffff */
[----:B------:R-:W-:Y:S05]  /*9170*/  BRA `(.L_x_162) ;  /* 0xffffffa000d07947 */ /* 0x000fea000383ffff */
.L_x_51:
[----:B------:R-:W-:-:S07]  /*9180*/  MOV R0, UR5 ;  /* 0x0000000500007c02 */ /* 0x000fce0008000f00 */
.L_x_163:
[----:B-1----:R1:W2:Y:S02]  /*9190*/  SYNCS.PHASECHK.TRANS64.TRYWAIT P0, [R0+URZ], R3 ;  /* 0x00000003000075a7 */ /* 0x0022a400080011ff */
[----:B--2---:R-:W-:Y:S05]  /*91a0*/  @!P0 NANOSLEEP.SYNCS 0x989680 ;  /* 0x009896800000895d */ /* 0x004fea0003900000 */
[----:B------:R-:W2:Y:S02]  /*91b0*/  @!P0 SYNCS.PHASECHK.TRANS64 P0, [R0+URZ], R3 ;  /* 0x00000003000085a7 */ /* 0x000ea400080010ff */
[----:B--2---:R-:W-:Y:S05]  /*91c0*/  @!P0 BRA `(.L_x_163) ;  /* 0xfffffffc00f08947 */ /* 0x004fea000383ffff */
[----:B------:R-:W-:Y:S05]  /*91d0*/  BRA `(.L_x_164) ;  /* 0xffffffa000e07947 */ /* 0x000fea000383ffff */
.L_x_52:
[----:B------:R-:W-:-:S07]  /*91e0*/  MOV R0, UR5 ;  /* 0x0000000500007c02 */ /* 0x000fce0008000f00 */
.L_x_165:
[----:B-1----:R1:W2:Y:S02]  /*91f0*/  SYNCS.PHASECHK.TRANS64.TRYWAIT P0, [R0+URZ], R3 ;  /* 0x00000003000075a7 */ /* 0x0022a400080011ff */
[----:B--2---:R-:W-:Y:S05]  /*9200*/  @!P0 NANOSLEEP.SYNCS 0x989680 ;  /* 0x009896800000895d */ /* 0x004fea0003900000 */
[----:B------:R-:W2:Y:S02]  /*9210*/  @!P0 SYNCS.PHASECHK.TRANS64 P0, [R0+URZ], R3 ;  /* 0x00000003000085a7 */ /* 0x000ea400080010ff */
[----:B--2---:R-:W-:Y:S05]  /*9220*/  @!P0 BRA `(.L_x_165) ;  /* 0xfffffffc00f08947 */ /* 0x004fea000383ffff */
[----:B------:R-:W-:Y:S05]  /*9230*/  BRA `(.L_x_166) ;  /* 0xffffffa000f07947 */ /* 0x000fea000383ffff */
.L_x_53:
[----:B------:R-:W-:-:S07]  /*9240*/  MOV R0, UR5 ;  /* 0x0000000500007c02 */ /* 0x000fce0008000f00 */
.L_x_167:
[----:B-1----:R1:W2:Y:S02]  /*9250*/  SYNCS.PHASECHK.TRANS64.TRYWAIT P0, [R0+URZ], R3 ;  /* 0x00000003000075a7 */ /* 0x0022a400080011ff */
[----:B--2---:R-:W-:Y:S05]  /*9260*/  @!P0 NANOSLEEP.SYNCS 0x989680 ;  /* 0x009896800000895d */ /* 0x004fea0003900000 */
[----:B------:R-:W2:Y:S02]  /*9270*/  @!P0 SYNCS.PHASECHK.TRANS64 P0, [R0+URZ], R3 ;  /* 0x00000003000085a7 */ /* 0x000ea400080010ff */
[----:B--2---:R-:W-:Y:S05]  /*9280*/  @!P0 BRA `(.L_x_167) ;  /* 0xfffffffc00f08947 */ /* 0x004fea000383ffff */
[----:B------:R-:W-:Y:S05]  /*9290*/  BRA `(.L_x_168) ;  /* 0xffffffa400007947 */ /* 0x000fea000383ffff */
.L_x_54:
[----:B------:R-:W-:-:S07]  /*92a0*/  MOV R0, UR5 ;  /* 0x0000000500007c02 */ /* 0x000fce0008000f00 */
.L_x_169:
[----:B-1----:R1:W2:Y:S02]  /*92b0*/  SYNCS.PHASECHK.TRANS64.TRYWAIT P0, [R0+URZ], R3 ;  /* 0x00000003000075a7 */ /* 0x0022a400080011ff */
[----:B--2---:R-:W-:Y:S05]  /*92c0*/  @!P0 NANOSLEEP.SYNCS 0x989680 ;  /* 0x009896800000895d */ /* 0x004fea0003900000 */
[----:B------:R-:W2:Y:S02]  /*92d0*/  @!P0 SYNCS.PHASECHK.TRANS64 P0, [R0+URZ], R3 ;  /* 0x00000003000085a7 */ /* 0x000ea400080010ff */
[----:B--2---:R-:W-:Y:S05]  /*92e0*/  @!P0 BRA `(.L_x_169) ;  /* 0xfffffffc00f08947 */ /* 0x004fea000383ffff */
[----:B------:R-:W-:Y:S05]  /*92f0*/  BRA `(.L_x_170) ;  /* 0xffffffa400107947 */ /* 0x000fea000383ffff */
.L_x_55:
[----:B------:R-:W-:-:S07]  /*9300*/  MOV R0, UR5 ;  /* 0x0000000500007c02 */ /* 0x000fce0008000f00 */
.L_x_171:
[----:B-1----:R1:W2:Y:S02]  /*9310*/  SYNCS.PHASECHK.TRANS64.TRYWAIT P0, [R0+URZ], R3 ;  /* 0x00000003000075a7 */ /* 0x0022a400080011ff */
[----:B--2---:R-:W-:Y:S05]  /*9320*/  @!P0 NANOSLEEP.SYNCS 0x989680 ;  /* 0x009896800000895d */ /* 0x004fea0003900000 */
[----:B------:R-:W2:Y:S02]  /*9330*/  @!P0 SYNCS.PHASECHK.TRANS64 P0, [R0+URZ], R3 ;  /* 0x00000003000085a7 */ /* 0x000ea400080010ff */
[----:B--2---:R-:W-:Y:S05]  /*9340*/  @!P0 BRA `(.L_x_171) ;  /* 0xfffffffc00f08947 */ /* 0x004fea000383ffff */
[----:B------:R-:W-:Y:S05]  /*9350*/  BRA `(.L_x_172) ;  /* 0xffffffa400207947 */ /* 0x000fea000383ffff */
.L_x_58:
[----:B------:R-:W-:-:S07]  /*9360*/  MOV R4, UR4 ;  /* 0x0000000400047c02 */ /* 0x000fce0008000f00 */
.L_x_173:
[----:B--2---:R2:W3:Y:S02]  /*9370*/  SYNCS.PHASECHK.TRANS64.TRYWAIT P1, [R4+URZ+0x148], R7 ;  /* 0x00014807040075a7 */ /* 0x0044e400080211ff */
[----:B---3--:R-:W-:Y:S05]  /*9380*/  @!P1 NANOSLEEP.SYNCS 0x989680 ;  /* 0x009896800000995d */ /* 0x008fea0003900000 */
[----:B------:R-:W3:Y:S02]  /*9390*/  @!P1 SYNCS.PHASECHK.TRANS64 P1, [R4+URZ+0x148], R7 ;  /* 0x00014807040095a7 */ /* 0x000ee400080210ff */
[----:B---3--:R-:W-:Y:S05]  /*93a0*/  @!P1 BRA `(.L_x_173) ;  /* 0xfffffffc00f09947 */ /* 0x008fea000383ffff */
[----:B------:R-:W-:Y:S05]  /*93b0*/  BRA `(.L_x_174) ;  /* 0xffffffa400907947 */ /* 0x000fea000383ffff */
.L_x_59:
[----:B--2---:R-:W-:-:S07]  /*93c0*/  MOV R4, UR4 ;  /* 0x0000000400047c02 */ /* 0x004fce0008000f00 */
.L_x_175:
[----:B--2---:R2:W3:Y:S02]  /*93d0*/  SYNCS.PHASECHK.TRANS64.TRYWAIT P1, [R4+URZ+0x140], R5 ;  /* 0x00014005040075a7 */ /* 0x0044e400080211ff */
[----:B---3--:R-:W-:Y:S05]  /*93e0*/  @!P1 NANOSLEEP.SYNCS 0x989680 ;  /* 0x009896800000995d */ /* 0x008fea0003900000 */
[----:B------:R-:W3:Y:S02]  /*93f0*/  @!P1 SYNCS.PHASECHK.TRANS64 P1, [R4+URZ+0x140], R5 ;  /* 0x00014005040095a7 */ /* 0x000ee400080210ff */
[----:B---3--:R-:W-:Y:S05]  /*9400*/  @!P1 BRA `(.L_x_175) ;  /* 0xfffffffc00f09947 */ /* 0x008fea000383ffff */
[----:B------:R-:W-:Y:S05]  /*9410*/  BRA `(.L_x_176) ;  /* 0xffffffa400987947 */ /* 0x000fea000383ffff */
.L_x_69:
[----:B--2---:R-:W-:-:S04]  /*9420*/  MOV R5, UR5 ;  /* 0x0000000500057c02 */ /* 0x004fc80008000f00 */
[----:B------:R2:W3:Y:S03]  /*9430*/  SYNCS.PHASECHK.TRANS64.TRYWAIT P0, [R5+URZ+0x8], R6 ;  /* 0x00000806050075a7 */ /* 0x0004e600080011ff */
[----:B---3--:R-:W-:Y:S05]  /*9440*/  @!P0 NANOSLEEP.SYNCS 0x989680 ;  /* 0x009896800000895d */ /* 0x008fea0003900000 */
[----:B------:R-:W3:Y:S02]  /*9450*/  @!P0 SYNCS.PHASECHK.TRANS64 P0, [R5+URZ+0x8], R6 ;  /* 0x00000806050085a7 */ /* 0x000ee400080010ff */
[----:B---3--:R-:W-:Y:S05]  /*9460*/  @!P0 BRA `(.L_x_69) ;  /* 0xfffffffc00ec8947 */ /* 0x008fea000383ffff */
[----:B------:R-:W-:Y:S05]  /*9470*/  BRA `(.L_x_68) ;  /* 0xffffffa800647947 */ /* 0x000fea000383ffff */
.L_x_71:
[----:B------:R-:W-:Y:S01]  /*9480*/  BSSY B0, `(.L_x_177) ;  /* 0x0000006000007945 */ /* 0x000fe20003800000 */
[----:B------:R-:W-:-:S07]  /*9490*/  MOV R15, 0xffffffff ;  /* 0xffffffff000f7802 */ /* 0x000fce0000000f00 */
[----:B-12--5:R-:W-:Y:S05]  /*94a0*/  WARPSYNC.COLLECTIVE R15, `(.L_x_178) ;  /* 0x000000000f0c7348 */ /* 0x026fea0003c00000 */
[----:B------:R-:W-:Y:S02]  /*94b0*/  ELECT P6, UR79, PT ;  /* 0x00000000004f782f */ /* 0x000fe400038c0000 */
[----:B------:R-:W-:Y:S01]  /*94c0*/  MOV R14, UR79 ;  /* 0x0000004f000e7c02 */ /* 0x000fe20008000f00 */
[----:B-12--5:R-:W-:Y:S10]  /*94d0*/  ENDCOLLECTIVE ;  /* 0x000000000000791b */ /* 0x026ff40003800000 */
.L_x_178:
[----:B------:R-:W-:Y:S05]  /*94e0*/  BSYNC B0 ;  /* 0x0000000000007941 */ /* 0x000fea0003800000 */
.L_x_177:
[----:B------:R-:W-:Y:S01]  /*94f0*/  PLOP3.LUT P0, PT, P6, PT, PT, 0x80, 0x8 ;  /* 0x000000000008781c */ /* 0x000fe2000370f070 */
[----:B------:R-:W-:-:S12]  /*9500*/  BRA `(.L_x_179) ;  /* 0xffffffa800907947 */ /* 0x000fd8000383ffff */
.L_x_73:
[----:B--2---:R-:W-:-:S04]  /*9510*/  MOV R3, UR5 ;  /* 0x0000000500037c02 */ /* 0x004fc80008000f00 */
[----:B------:R2:W3:Y:S03]  /*9520*/  SYNCS.PHASECHK.TRANS64.TRYWAIT P0, [R3+URZ+0x8], R4 ;  /* 0x00000804030075a7 */ /* 0x0004e600080011ff */
[----:B---3--:R-:W-:Y:S05]  /*9530*/  @!P0 NANOSLEEP.SYNCS 0x989680 ;  /* 0x009896800000895d */ /* 0x008fea0003900000 */
[----:B------:R-:W3:Y:S02]  /*9540*/  @!P0 SYNCS.PHASECHK.TRANS64 P0, [R3+URZ+0x8], R4 ;  /* 0x00000804030085a7 */ /* 0x000ee400080010ff */
[----:B---3--:R-:W-:Y:S05]  /*9550*/  @!P0 BRA `(.L_x_73) ;  /* 0xfffffffc00ec8947 */ /* 0x008fea000383ffff */
[----:B------:R-:W-:Y:S05]  /*9560*/  BRA `(.L_x_72) ;  /* 0xffffffa800947947 */ /* 0x000fea000383ffff */
.L_x_74:
[----:B------:R-:W-:-:S07]  /*9570*/  MOV R4, UR20 ;  /* 0x0000001400047c02 */ /* 0x000fce0008000f00 */
.L_x_180:
[----:B-1----:R1:W2:Y:S02]  /*9580*/  SYNCS.PHASECHK.TRANS64.TRYWAIT P0, [R4+URZ+0x140], R5 ;  /* 0x00014005040075a7 */ /* 0x0022a400080011ff */
[----:B--2---:R-:W-:Y:S05]  /*9590*/  @!P0 NANOSLEEP.SYNCS 0x989680 ;  /* 0x009896800000895d */ /* 0x004fea0003900000 */
[----:B------:R-:W2:Y:S02]  /*95a0*/  @!P0 SYNCS.PHASECHK.TRANS64 P0, [R4+URZ+0x140], R5 ;  /* 0x00014005040085a7 */ /* 0x000ea400080010ff */
[----:B--2---:R-:W-:Y:S05]  /*95b0*/  @!P0 BRA `(.L_x_180) ;  /* 0xfffffffc00f08947 */ /* 0x004fea000383ffff */
[----:B------:R-:W-:Y:S05]  /*95c0*/  BRA `(.L_x_181) ;  /* 0xffffffac00907947 */ /* 0x000fea000383ffff */
.L_x_76:
[----:B------:R-:W-:-:S07]  /*95d0*/  MOV R4, UR25 ;  /* 0x0000001900047c02 */ /* 0x000fce0008000f00 */
.L_x_182:
[----:B-1----:R1:W2:Y:S02]  /*95e0*/  SYNCS.PHASECHK.TRANS64.TRYWAIT P0, [R4+URZ+0x160], R5 ;  /* 0x00016005040075a7 */ /* 0x0022a400080011ff */
[----:B--2---:R-:W-:Y:S05]  /*95f0*/  @!P0 NANOSLEEP.SYNCS 0x989680 ;  /* 0x009896800000895d */ /* 0x004fea0003900000 */
[----:B------:R-:W2:Y:S02]  /*9600*/  @!P0 SYNCS.PHASECHK.TRANS64 P0, [R4+URZ+0x160], R5 ;  /* 0x00016005040085a7 */ /* 0x000ea400080010ff */
[----:B--2---:R-:W-:Y:S05]  /*9610*/  @!P0 BRA `(.L_x_182) ;  /* 0xfffffffc00f08947 */ /* 0x004fea000383ffff */
[----:B------:R-:W-:Y:S05]  /*9620*/  BRA `(.L_x_75) ;  /* 0xffffffac00b07947 */ /* 0x000fea000383ffff */
.L_x_80:
[----:B-1----:R-:W-:Y:S07]  /*9630*/  MOV R4, UR18 ;  /* 0x0000001200047c02 */ /* 0x002fee0008000f00 */
.L_x_183:
[----:B-1----:R1:W2:Y:S02]  /*9640*/  SYNCS.PHASECHK.TRANS64.TRYWAIT P0, [R4+URZ], R7 ;  /* 0x00000007040075a7 */ /* 0x0022a400080011ff */
[----:B--2---:R-:W-:Y:S05]  /*9650*/  @!P0 NANOSLEEP.SYNCS 0x989680 ;  /* 0x009896800000895d */ /* 0x004fea0003900000 */
[----:B------:R-:W2:Y:S02]  /*9660*/  @!P0 SYNCS.PHASECHK.TRANS64 P0, [R4+URZ], R7 ;  /* 0x00000007040085a7 */ /* 0x000ea400080010ff */
[----:B--2---:R-:W-:Y:S05]  /*9670*/  @!P0 BRA `(.L_x_183) ;  /* 0xfffffffc00f08947 */ /* 0x004fea000383ffff */
[----:B------:R-:W-:Y:S05]  /*9680*/  BRA `(.L_x_79) ;  /* 0xffffffac00d47947 */ /* 0x000fea000383ffff */
.L_x_84:
[----:B--2---:R-:W-:-:S07]  /*9690*/  MOV R0, UR4 ;  /* 0x0000000400007c02 */ /* 0x004fce0008000f00 */
.L_x_184:
[----:B-1----:R1:W2:Y:S02]  /*96a0*/  SYNCS.PHASECHK.TRANS64.TRYWAIT P0, [R0+URZ], R5 ;  /* 0x00000005000075a7 */ /* 0x0022a400080011ff */
[----:B--2---:R-:W-:Y:S05]  /*96b0*/  @!P0 NANOSLEEP.SYNCS 0x989680 ;  /* 0x009896800000895d */ /* 0x004fea0003900000 */
[----:B------:R-:W2:Y:S02]  /*96c0*/  @!P0 SYNCS.PHASECHK.TRANS64 P0, [R0+URZ], R5 ;  /* 0x00000005000085a7 */ /* 0x000ea400080010ff */
[----:B--2---:R-:W-:Y:S05]  /*96d0*/  @!P0 BRA `(.L_x_184) ;  /* 0xfffffffc00f08947 */ /* 0x004fea000383ffff */
[----:B------:R-:W-:Y:S05]  /*96e0*/  BRA `(.L_x_185) ;  /* 0xffffffb000dc7947 */ /* 0x000fea000383ffff */
.L_x_87:
[----:B------:R-:W-:-:S07]  /*96f0*/  MOV R0, UR20 ;  /* 0x0000001400007c02 */ /* 0x000fce0008000f00 */
.L_x_186:
[----:B-1----:R1:W2:Y:S02]  /*9700*/  SYNCS.PHASECHK.TRANS64.TRYWAIT P1, [R0+URZ+0x170], R5 ;  /* 0x00017005000075a7 */ /* 0x0022a400080211ff */
[----:B--2---:R-:W-:Y:S05]  /*9710*/  @!P1 NANOSLEEP.SYNCS 0x989680 ;  /* 0x009896800000995d */ /* 0x004fea0003900000 */
[----:B------:R-:W2:Y:S02]  /*9720*/  @!P1 SYNCS.PHASECHK.TRANS64 P1, [R0+URZ+0x170], R5 ;  /* 0x00017005000095a7 */ /* 0x000ea400080210ff */
[----:B--2---:R-:W-:Y:S05]  /*9730*/  @!P1 BRA `(.L_x_186) ;  /* 0xfffffffc00f09947 */ /* 0x004fea000383ffff */
[----:B------:R-:W-:Y:S05]  /*9740*/  BRA `(.L_x_187) ;  /* 0xffffffb400287947 */ /* 0x000fea000383ffff */
.L_x_92:
[----:B------:R-:W-:Y:S07]  /*9750*/  MOV R0, UR27 ;  /* 0x0000001b00007c02 */ /* 0x000fee0008000f00 */
.L_x_188:
[----:B---3--:R3:W4:Y:S02]  /*9760*/  SYNCS.PHASECHK.TRANS64.TRYWAIT P0, [R0+URZ+0x140], R5 ;  /* 0x00014005000075a7 */ /* 0x00872400080011ff */
[----:B----4-:R-:W-:Y:S05]  /*9770*/  @!P0 NANOSLEEP.SYNCS 0x989680 ;  /* 0x009896800000895d */ /* 0x010fea0003900000 */
[----:B------:R-:W4:Y:S02]  /*9780*/  @!P0 SYNCS.PHASECHK.TRANS64 P0, [R0+URZ+0x140], R5 ;  /* 0x00014005000085a7 */ /* 0x000f2400080010ff */
[----:B----4-:R-:W-:Y:S05]  /*9790*/  @!P0 BRA `(.L_x_188) ;  /* 0xfffffffc00f08947 */ /* 0x010fea000383ffff */
[----:B------:R-:W-:Y:S05]  /*97a0*/  BRA `(.L_x_189) ;  /* 0xffffffb800687947 */ /* 0x000fea000383ffff */
.L_x_95:
[----:B------:R-:W-:Y:S07]  /*97b0*/  MOV R0, UR27 ;  /* 0x0000001b00007c02 */ /* 0x000fee0008000f00 */
.L_x_190:
[----:B---3--:R3:W4:Y:S02]  /*97c0*/  SYNCS.PHASECHK.TRANS64.TRYWAIT P2, [R0+URZ+0x138], R9 ;  /* 0x00013809000075a7 */ /* 0x00872400080411ff */
[----:B----4-:R-:W-:Y:S05]  /*97d0*/  @!P2 NANOSLEEP.SYNCS 0x989680 ;  /* 0x009896800000a95d */ /* 0x010fea0003900000 */
[----:B------:R-:W4:Y:S02]  /*97e0*/  @!P2 SYNCS.PHASECHK.TRANS64 P2, [R0+URZ+0x138], R9 ;  /* 0x000138090000a5a7 */ /* 0x000f2400080410ff */
[----:B----4-:R-:W-:Y:S05]  /*97f0*/  @!P2 BRA `(.L_x_190) ;  /* 0xfffffffc00f0a947 */ /* 0x010fea000383ffff */
[----:B------:R-:W-:Y:S05]  /*9800*/  BRA `(.L_x_94) ;  /* 0xffffffbc00c87947 */ /* 0x000fea000383ffff */
.L_x_98:
[----:B------:R-:W-:Y:S07]  /*9810*/  MOV R2, UR17 ;  /* 0x0000001100027c02 */ /* 0x000fee0008000f00 */
.L_x_191:
[----:B-1----:R1:W3:Y:S02]  /*9820*/  SYNCS.PHASECHK.TRANS64.TRYWAIT P1, [R2+URZ+0x118], R9 ;  /* 0x00011809020075a7 */ /* 0x0022e400080211ff */
[----:B---3--:R-:W-:Y:S05]  /*9830*/  @!P1 NANOSLEEP.SYNCS 0x989680 ;  /* 0x009896800000995d */ /* 0x008fea0003900000 */
[----:B------:R-:W3:Y:S02]  /*9840*/  @!P1 SYNCS.PHASECHK.TRANS64 P1, [R2+URZ+0x118], R9 ;  /* 0x00011809020095a7 */ /* 0x000ee400080210ff */
[----:B---3--:R-:W-:Y:S05]  /*9850*/  @!P1 BRA `(.L_x_191) ;  /* 0xfffffffc00f09947 */ /* 0x008fea000383ffff */
[----:B------:R-:W-:Y:S05]  /*9860*/  BRA `(.L_x_192) ;  /* 0xffffffc000847947 */ /* 0x000fea000383ffff */
.L_x_99:
[----:B------:R-:W-:Y:S07]  /*9870*/  MOV R0, UR6 ;  /* 0x0000000600007c02 */ /* 0x000fee0008000f00 */
.L_x_193:
[----:B-1----:R1:W3:Y:S02]  /*9880*/  SYNCS.PHASECHK.TRANS64.TRYWAIT P0, [R0+URZ+0x118], R9 ;  /* 0x00011809000075a7 */ /* 0x0022e400080011ff */
[----:B---3--:R-:W-:Y:S05]  /*9890*/  @!P0 NANOSLEEP.SYNCS 0x989680 ;  /* 0x009896800000895d */ /* 0x008fea0003900000 */
[----:B------:R-:W3:Y:S02]  /*98a0*/  @!P0 SYNCS.PHASECHK.TRANS64 P0, [R0+URZ+0x118], R9 ;  /* 0x00011809000085a7 */ /* 0x000ee400080010ff */
[----:B---3--:R-:W-:Y:S05]  /*98b0*/  @!P0 BRA `(.L_x_193) ;  /* 0xfffffffc00f08947 */ /* 0x008fea000383ffff */
[----:B------:R-:W-:Y:S05]  /*98c0*/  BRA `(.L_x_194) ;  /* 0xffffffc400107947 */ /* 0x000fea000383ffff */
.L_x_101:
[----:B------:R-:W-:-:S07]  /*98d0*/  MOV R0, UR4 ;  /* 0x0000000400007c02 */ /* 0x000fce0008000f00 */
.L_x_195:
[----:B-1----:R1:W3:Y:S02]  /*98e0*/  SYNCS.PHASECHK.TRANS64.TRYWAIT P0, [R0+URZ], R3 ;  /* 0x00000003000075a7 */ /* 0x0022e400080011ff */
[----:B---3--:R-:W-:Y:S05]  /*98f0*/  @!P0 NANOSLEEP.SYNCS 0x989680 ;  /* 0x009896800000895d */ /* 0x008fea0003900000 */
[----:B------:R-:W3:Y:S02]  /*9900*/  @!P0 SYNCS.PHASECHK.TRANS64 P0, [R0+URZ], R3 ;  /* 0x00000003000085a7 */ /* 0x000ee400080010ff */
[----:B---3--:R-:W-:Y:S05]  /*9910*/  @!P0 BRA `(.L_x_195) ;  /* 0xfffffffc00f08947 */ /* 0x008fea000383ffff */
[----:B------:R-:W-:Y:S05]  /*9920*/  BRA `(.L_x_196) ;  /* 0xffffffc400c07947 */ /* 0x000fea000383ffff */
.L_x_102:
[----:B------:R-:W-:-:S07]  /*9930*/  MOV R0, UR5 ;  /* 0x0000000500007c02 */ /* 0x000fce0008000f00 */
.L_x_197:
[----:B-1----:R1:W3:Y:S02]  /*9940*/  SYNCS.PHASECHK.TRANS64.TRYWAIT P0, [R0+URZ], R3 ;  /* 0x00000003000075a7 */ /* 0x0022e400080011ff */
[----:B---3--:R-:W-:Y:S05]  /*9950*/  @!P0 NANOSLEEP.SYNCS 0x989680 ;  /* 0x009896800000895d */ /* 0x008fea0003900000 */
[----:B------:R-:W3:Y:S02]  /*9960*/  @!P0 SYNCS.PHASECHK.TRANS64 P0, [R0+URZ], R3 ;  /* 0x00000003000085a7 */ /* 0x000ee400080010ff */
[----:B---3--:R-:W-:Y:S05]  /*9970*/  @!P0 BRA `(.L_x_197) ;  /* 0xfffffffc00f08947 */ /* 0x008fea000383ffff */
[----:B------:R-:W-:Y:S05]  /*9980*/  BRA `(.L_x_198) ;  /* 0xffffffc400cc7947 */ /* 0x000fea000383ffff */
.L_x_104:
[----:B------:R-:W-:Y:S07]  /*9990*/  MOV R0, UR46 ;  /* 0x0000002e00007c02 */ /* 0x000fee0008000f00 */
.L_x_199:
[----:B-1----:R1:W2:Y:S02]  /*99a0*/  SYNCS.PHASECHK.TRANS64.TRYWAIT P0, [R0+URZ+0x140], R3 ;  /* 0x00014003000075a7 */ /* 0x0022a400080011ff */
[----:B--2---:R-:W-:Y:S05]  /*99b0*/  @!P0 NANOSLEEP.SYNCS 0x989680 ;  /* 0x009896800000895d */ /* 0x004fea0003900000 */
[----:B------:R-:W2:Y:S02]  /*99c0*/  @!P0 SYNCS.PHASECHK.TRANS64 P0, [R0+URZ+0x140], R3 ;  /* 0x00014003000085a7 */ /* 0x000ea400080010ff */
[----:B--2---:R-:W-:Y:S05]  /*99d0*/  @!P0 BRA `(.L_x_199) ;  /* 0xfffffffc00f08947 */ /* 0x004fea000383ffff */
[----:B------:R-:W-:Y:S05]  /*99e0*/  BRA `(.L_x_200) ;  /* 0xffffffc800c07947 */ /* 0x000fea000383ffff */
.L_x_114:
[----:B-1----:R1:W2:Y:S02]  /*99f0*/  SYNCS.PHASECHK.TRANS64.TRYWAIT P1, [R0+URZ+0x100], R5 ;  /* 0x00010005000075a7 */ /* 0x0022a400080211ff */
[----:B--2---:R-:W-:Y:S05]  /*9a00*/  @!P1 NANOSLEEP.SYNCS 0x989680 ;  /* 0x009896800000995d */ /* 0x004fea0003900000 */
[----:B------:R-:W2:Y:S02]  /*9a10*/  @!P1 SYNCS.PHASECHK.TRANS64 P1, [R0+URZ+0x100], R5 ;  /* 0x00010005000095a7 */ /* 0x000ea400080210ff */
[----:B--2---:R-:W-:Y:S05]  /*9a20*/  @!P1 BRA `(.L_x_114) ;  /* 0xfffffffc00f09947 */ /* 0x004fea000383ffff */
[----:B------:R-:W-:Y:S05]  /*9a30*/  BRA `(.L_x_113) ;  /* 0xffffffd800bc7947 */ /* 0x000fea000383ffff */
.L_x_116:
[----:B-1----:R1:W3:Y:S02]  /*9a40*/  SYNCS.PHASECHK.TRANS64.TRYWAIT P0, [R74+URZ+0x150], R3 ;  /* 0x000150034a0075a7 */ /* 0x0022e400080011ff */
[----:B---3--:R-:W-:Y:S05]  /*9a50*/  @!P0 NANOSLEEP.SYNCS 0x989680 ;  /* 0x009896800000895d */ /* 0x008fea0003900000 */
[----:B------:R-:W3:Y:S02]  /*9a60*/  @!P0 SYNCS.PHASECHK.TRANS64 P0, [R74+URZ+0x150], R3 ;  /* 0x000150034a0085a7 */ /* 0x000ee400080010ff */
[----:B---3--:R-:W-:Y:S05]  /*9a70*/  @!P0 BRA `(.L_x_116) ;  /* 0xfffffffc00f08947 */ /* 0x008fea000383ffff */
[----:B------:R-:W-:Y:S05]  /*9a80*/  BRA `(.L_x_115) ;  /* 0xffffffd800f47947 */ /* 0x000fea000383ffff */
.L_x_127:
[----:B-1----:R1:W3:Y:S02]  /*9a90*/  SYNCS.PHASECHK.TRANS64.TRYWAIT P0, [R3+URZ+0x100], R32 ;  /* 0x00010020030075a7 */ /* 0x0022e400080011ff */
[----:B---3--:R-:W-:Y:S05]  /*9aa0*/  @!P0 NANOSLEEP.SYNCS 0x989680 ;  /* 0x009896800000895d */ /* 0x008fea0003900000 */
[----:B------:R-:W3:Y:S02]  /*9ab0*/  @!P0 SYNCS.PHASECHK.TRANS64 P0, [R3+URZ+0x100], R32 ;  /* 0x00010020030085a7 */ /* 0x000ee400080010ff */
[----:B---3--:R-:W-:Y:S05]  /*9ac0*/  @!P0 BRA `(.L_x_127) ;  /* 0xfffffffc00f08947 */ /* 0x008fea000383ffff */
[----:B------:R-:W-:Y:S05]  /*9ad0*/  BRA `(.L_x_126) ;  /* 0xffffffe400487947 */ /* 0x000fea000383ffff */
        .weak           $__internal_0_$__cuda_sm10x_tcgen05_guardrail_trap_col_being_dealloced_not_returned_by_alloc
        .type           $__internal_0_$__cuda_sm10x_tcgen05_guardrail_trap_col_being_dealloced_not_returned_by_alloc,@function
        .size           $__internal_0_$__cuda_sm10x_tcgen05_guardrail_trap_col_being_dealloced_not_returned_by_alloc,($__internal_1_$__cuda_sm10x_tcgen05_guardrail_trap_phase_invalid_during_alloc - $__internal_0_$__cuda_sm10x_tcgen05_guardrail_trap_col_being_dealloced_not_returned_by_alloc)
$__internal_0_$__cuda_sm10x_tcgen05_guardrail_trap_col_being_dealloced_not_returned_by_alloc:
[----:B------:R-:W-:Y:S05]  /*9ae0*/  BPT.TRAP 0x1 ;  /* 0x000000040000795c */ /* 0x000fea0000300000 */
[----:B------:R-:W-:-:S04]  /*9af0*/  HFMA2 R3, -RZ, RZ, 0, 0 ;  /* 0x00000000ff037431 */ /* 0x000fc800000001ff */
[----:B------:R-:W-:Y:S05]  /*9b00*/  RET.REL.NODEC R2 `(_ZN7cutlass13device_kernelINS_4conv6kernel13ConvUniversalINS1_16ConvProblemShapeILNS1_8OperatorE1ELi3EEENS1_10collective14CollectiveConvINS1_47MainloopSm100TmaUmmaWarpSpecializedImplicitGemmILS5_1ELi16ELi3ELi1ELi2EN4cute5tupleIJNSA_1CILi2EEENSC_ILi1EEESE_EEEEENSB_IJNSC_ILi128EEENSC_ILi64EEENSB_IJNSC_ILi32EEEEEEEEENS_10tfloat32_tESM_NSA_8TiledMMAINSA_8MMA_AtomIJNSA_23SM100_MMA_TF32_2x1SM_SSISM_SM_fLi128ELi64ELNSA_4UMMA5MajorE0ELSR_1ELNSQ_7ScaleInE0ELSS_0EEEEEENSA_6LayoutINSB_IJSE_SE_SE_EEENSB_IJNSC_ILi0EEESX_SX_EEEEENSB_IJNSA_10UnderscoreES10_S10_EEEEENS7_6detail27Sm100ImplicitGemmTileTraitsINSA_25SM100_TMA_2SM_LOAD_IM2COLENSA_14ComposedLayoutINSA_7SwizzleILi3ELi4ELi3EEENSA_18smem_ptr_flag_bitsILi32EEENSV_INSB_IJNSC_ILi8EEESJ_EEENSB_IJSJ_SE_EEEEEEEvEENS14_INSA_18SM100_TMA_2SM_LOADENS16_INS17_ILi2ELi5ELi2EEES1A_NSV_INSB_IJSJ_NSC_ILi4EEEEEENSB_IJSE_SJ_EEEEEEEvEEEENS_8epilogue10collective18CollectiveEpilogueINS1Q_23Sm100TmaWarpSpecializedILi3ELi2ELi16ELb1ELb0EEEJNSB_IJSI_SI_SK_EEENSB_IJNSV_ISI_SE_EENSV_INSB_IJNSC_ILi16EEESD_EEES1L_EEEEESM_NSB_IJNSB_IJllllEEESE_SX_EEESM_S22_NS1Q_6fusion15FusionCallbacksIS1U_NS23_17LinearCombinationISM_fSM_fLNS_15FloatRoundStyleE2EEES1V_S20_JEEENSA_5SM1004TMEM4LOAD26SM100_TMEM_LOAD_32dp32b16xENSA_20SM90_TMA_LOAD_IM2COLENS16_INS17_ILi2ELi4ELi3EEES1A_NSV_INSB_IJS1B_S1X_EEENSB_IJS1X_SE_EEEEEEENSA_39AutoVectorizingCopyWithAssumedAlignmentILi128EEENSA_21SM90_TMA_STORE_IM2COLES2I_S2K_S2K_EEEvvEEEEvNT_6ParamsE) ;  /* 0xffffff64023c7950 */ /* 0x000fea0003c3ffff */
        .weak           $__internal_1_$__cuda_sm10x_tcgen05_guardrail_trap_phase_invalid_during_alloc
        .type           $__internal_1_$__cuda_sm10x_tcgen05_guardrail_trap_phase_invalid_during_alloc,@function
        .size           $__internal_1_$__cuda_sm10x_tcgen05_guardrail_trap_phase_invalid_during_alloc,($__internal_2_$__cuda_sm10x_tcgen05_guardrail_trap_unallocated_columns_being_dealloced - $__internal_1_$__cuda_sm10x_tcgen05_guardrail_trap_phase_invalid_during_alloc)
$__internal_1_$__cuda_sm10x_tcgen05_guardrail_trap_phase_invalid_during_alloc:
[----:B------:R-:W-:Y:S05]  /*9b10*/  BPT.TRAP 0x1 ;  /* 0x000000040000795c */ /* 0x000fea0000300000 */
[----:B------:R-:W-:-:S04]  /*9b20*/  MOV R5, 0x0 ;  /* 0x0000000000057802 */ /* 0x000fc80000000f00 */
[----:B------:R-:W-:Y:S05]  /*9b30*/  RET.REL.NODEC R4 `(_ZN7cutlass13device_kernelINS_4conv6kernel13ConvUniversalINS1_16ConvProblemShapeILNS1_8OperatorE1ELi3EEENS1_10collective14CollectiveConvINS1_47MainloopSm100TmaUmmaWarpSpecializedImplicitGemmILS5_1ELi16ELi3ELi1ELi2EN4cute5tupleIJNSA_1CILi2EEENSC_ILi1EEESE_EEEEENSB_IJNSC_ILi128EEENSC_ILi64EEENSB_IJNSC_ILi32EEEEEEEEENS_10tfloat32_tESM_NSA_8TiledMMAINSA_8MMA_AtomIJNSA_23SM100_MMA_TF32_2x1SM_SSISM_SM_fLi128ELi64ELNSA_4UMMA5MajorE0ELSR_1ELNSQ_7ScaleInE0ELSS_0EEEEEENSA_6LayoutINSB_IJSE_SE_SE_EEENSB_IJNSC_ILi0EEESX_SX_EEEEENSB_IJNSA_10UnderscoreES10_S10_EEEEENS7_6detail27Sm100ImplicitGemmTileTraitsINSA_25SM100_TMA_2SM_LOAD_IM2COLENSA_14ComposedLayoutINSA_7SwizzleILi3ELi4ELi3EEENSA_18smem_ptr_flag_bitsILi32EEENSV_INSB_IJNSC_ILi8EEESJ_EEENSB_IJSJ_SE_EEEEEEEvEENS14_INSA_18SM100_TMA_2SM_LOADENS16_INS17_ILi2ELi5ELi2EEES1A_NSV_INSB_IJSJ_NSC_ILi4EEEEEENSB_IJSE_SJ_EEEEEEEvEEEENS_8epilogue10collective18CollectiveEpilogueINS1Q_23Sm100TmaWarpSpecializedILi3ELi2ELi16ELb1ELb0EEEJNSB_IJSI_SI_SK_EEENSB_IJNSV_ISI_SE_EENSV_INSB_IJNSC_ILi16EEESD_EEES1L_EEEEESM_NSB_IJNSB_IJllllEEESE_SX_EEESM_S22_NS1Q_6fusion15FusionCallbacksIS1U_NS23_17LinearCombinationISM_fSM_fLNS_15FloatRoundStyleE2EEES1V_S20_JEEENSA_5SM1004TMEM4LOAD26SM100_TMEM_LOAD_32dp32b16xENSA_20SM90_TMA_LOAD_IM2COLENS16_INS17_ILi2ELi4ELi3EEES1A_NSV_INSB_IJS1B_S1X_EEENSB_IJS1X_SE_EEEEEEENSA_39AutoVectorizingCopyWithAssumedAlignmentILi128EEENSA_21SM90_TMA_STORE_IM2COLES2I_S2K_S2K_EEEvvEEEEvNT_6ParamsE) ;  /* 0xffffff6404307950 */ /* 0x000fea0003c3ffff */
        .weak           $__internal_2_$__cuda_sm10x_tcgen05_guardrail_trap_unallocated_columns_being_dealloced
        .type           $__internal_2_$__cuda_sm10x_tcgen05_guardrail_trap_unallocated_columns_being_dealloced,@function
        .size           $__internal_2_$__cuda_sm10x_tcgen05_guardrail_trap_unallocated_columns_being_dealloced,(.L_x_202 - $__internal_2_$__cuda_sm10x_tcgen05_guardrail_trap_unallocated_columns_being_dealloced)
$__internal_2_$__cuda_sm10x_tcgen05_guardrail_trap_unallocated_columns_being_dealloced:
[----:B------:R-:W-:Y:S05]  /*9b40*/  BPT.TRAP 0x1 ;  /* 0x000000040000795c */ /* 0x000fea0000300000 */
[----:B------:R-:W-:-:S04]  /*9b50*/  HFMA2 R3, -RZ, RZ, 0, 0 ;  /* 0x00000000ff037431 */ /* 0x000fc800000001ff */
[----:B------:R-:W-:Y:S05]  /*9b60*/  RET.REL.NODEC R2 `(_ZN7cutlass13device_kernelINS_4conv6kernel13ConvUniversalINS1_16ConvProblemShapeILNS1_8OperatorE1ELi3EEENS1_10collective14CollectiveConvINS1_47MainloopSm100TmaUmmaWarpSpecializedImplicitGemmILS5_1ELi16ELi3ELi1ELi2EN4cute5tupleIJNSA_1CILi2EEENSC_ILi1EEESE_EEEEENSB_IJNSC_ILi128EEENSC_ILi64EEENSB_IJNSC_ILi32EEEEEEEEENS_10tfloat32_tESM_NSA_8TiledMMAINSA_8MMA_AtomIJNSA_23SM100_MMA_TF32_2x1SM_SSISM_SM_fLi128ELi64ELNSA_4UMMA5MajorE0ELSR_1ELNSQ_7ScaleInE0ELSS_0EEEEEENSA_6LayoutINSB_IJSE_SE_SE_EEENSB_IJNSC_ILi0EEESX_SX_EEEEENSB_IJNSA_10UnderscoreES10_S10_EEEEENS7_6detail27Sm100ImplicitGemmTileTraitsINSA_25SM100_TMA_2SM_LOAD_IM2COLENSA_14ComposedLayoutINSA_7SwizzleILi3ELi4ELi3EEENSA_18smem_ptr_flag_bitsILi32EEENSV_INSB_IJNSC_ILi8EEESJ_EEENSB_IJSJ_SE_EEEEEEEvEENS14_INSA_18SM100_TMA_2SM_LOADENS16_INS17_ILi2ELi5ELi2EEES1A_NSV_INSB_IJSJ_NSC_ILi4EEEEEENSB_IJSE_SJ_EEEEEEEvEEEENS_8epilogue10collective18CollectiveEpilogueINS1Q_23Sm100TmaWarpSpecializedILi3ELi2ELi16ELb1ELb0EEEJNSB_IJSI_SI_SK_EEENSB_IJNSV_ISI_SE_EENSV_INSB_IJNSC_ILi16EEESD_EEES1L_EEEEESM_NSB_IJNSB_IJllllEEESE_SX_EEESM_S22_NS1Q_6fusion15FusionCallbacksIS1U_NS23_17LinearCombinationISM_fSM_fLNS_15FloatRoundStyleE2EEES1V_S20_JEEENSA_5SM1004TMEM4LOAD26SM100_TMEM_LOAD_32dp32b16xENSA_20SM90_TMA_LOAD_IM2COLENS16_INS17_ILi2ELi4ELi3EEES1A_NSV_INSB_IJS1B_S1X_EEENSB_IJS1X_SE_EEEEEEENSA_39AutoVectorizingCopyWithAssumedAlignmentILi128EEENSA_21SM90_TMA_STORE_IM2COLES2I_S2K_S2K_EEEvvEEEEvNT_6ParamsE) ;  /* 0xffffff6402247950 */ /* 0x000fea0003c3ffff */
.L_x_201:
[----:B------:R-:W-:-:S00]  /*9b70*/  BRA `(.L_x_201) ;  /* 0xfffffffc00fc7947 */ /* 0x000fc0000383ffff */
[----:B------:R-:W-:-:S00]  /*9b80*/  NOP ;  /* 0x0000000000007918 */ /* 0x000fc00000000000 */
[----:B------:R-:W-:-:S00]  /*9b90*/  NOP ;  /* 0x0000000000007918 */ /* 0x000fc00000000000 */
[----:B------:R-:W-:-:S00]  /*9ba0*/  NOP ;  /* 0x0000000000007918 */ /* 0x000fc00000000000 */
[----:B------:R-:W-:-:S00]  /*9bb0*/  NOP ;  /* 0x0000000000007918 */ /* 0x000fc00000000000 */
[----:B------:R-:W-:-:S00]  /*9bc0*/  NOP ;  /* 0x0000000000007918 */ /* 0x000fc00000000000 */
[----:B------:R-:W-:-:S00]  /*9bd0*/  NOP ;  /* 0x0000000000007918 */ /* 0x000fc00000000000 */
[----:B------:R-:W-:-:S00]  /*9be0*/  NOP ;  /* 0x0000000000007918 */ /* 0x000fc00000000000 */
[----:B------:R-:W-:-:S00]  /*9bf0*/  NOP ;  /* 0x0000000000007918 */ /* 0x000fc00000000000 */
.L_x_202:


//--------------------- .nv.global.init           --------------------------
	.section	.nv.global.init,"aw",@progbits
.nv.global.init:
	.type		$str$29,@object
	.size		$str$29,($str$30 - $str$29)
$str$29:
        /*0000*/ 	.byte	0x28, 0x61, 0x64, 0x64, 0x72, 0x65, 0x73, 0x73, 0x20, 0x26, 0x20, 0x6d, 0x61, 0x73, 0x6b, 0x29
        /*0010*/ 	.byte	0x20, 0x3d, 0x3d, 0x20, 0x30, 0x00
	.type		$str$30,@object
	.size		$str$30,($str$28 - $str$30)
$str$30:
        /*0016*/ 	.byte	0x2f, 0x74, 0x6d, 0x70, 0x2f, 0x63, 0x75, 0x74, 0x6c, 0x61, 0x73, 0x73, 0x5f, 0x73, 0x77, 0x65
        /*0026*/ 	.byte	0x65, 0x70, 0x5f, 0x73, 0x72, 0x63, 0x2f, 0x69, 0x6e, 0x63, 0x6c, 0x75, 0x64, 0x65, 0x2f, 0x63
        /*0036*/ 	.byte	0x75, 0x74, 0x65, 0x2f, 0x70, 0x6f, 0x69, 0x6e, 0x74, 0x65, 0x72, 0x5f, 0x66, 0x6c, 0x61, 0x67
        /*0046*/ 	.byte	0x67, 0x65, 0x64, 0x2e, 0x68, 0x70, 0x70, 0x00
	.type		$str$28,@object
	.size		$str$28,($str$27 - $str$28)
$str$28:
        /*004e*/ 	.byte	0x2f, 0x74, 0x6d, 0x70, 0x2f, 0x63, 0x75, 0x74, 0x6c, 0x61, 0x73, 0x73, 0x5f, 0x73, 0x77, 0x65
        /*005e*/ 	.byte	0x65, 0x70, 0x5f, 0x73, 0x72, 0x63, 0x2f, 0x69, 0x6e, 0x63, 0x6c, 0x75, 0x64, 0x65, 0x2f, 0x63
        /*006e*/ 	.byte	0x75, 0x74, 0x65, 0x2f, 0x61, 0x74, 0x6f, 0x6d, 0x2f, 0x63, 0x6f, 0x70, 0x79, 0x5f, 0x74, 0x72
        /*007e*/ 	.byte	0x61, 0x69, 0x74, 0x73, 0x5f, 0x73, 0x6d, 0x31, 0x30, 0x30, 0x2e, 0x68, 0x70, 0x70, 0x00
	.type		$str$27,@object
	.size		$str$27,(__unnamed_1 - $str$27)
$str$27:
        /*008d*/ 	.byte	0x28, 0x28, 0x75, 0x69, 0x6e, 0x74, 0x33, 0x32, 0x5f, 0x74, 0x28, 0x74, 0x68, 0x72, 0x65, 0x61
        /*009d*/ 	.byte	0x64, 0x49, 0x64, 0x78, 0x2e, 0x78, 0x29, 0x20, 0x2f, 0x20, 0x33, 0x32, 0x29, 0x20, 0x25, 0x20
        /*00ad*/ 	.byte	0x34, 0x29, 0x20, 0x3d, 0x3d, 0x20, 0x28, 0x28, 0x28, 0x74, 0x6d, 0x65, 0x6d, 0x5f, 0x61, 0x64
        /*00bd*/ 	.byte	0x64, 0x72, 0x20, 0x3e, 0x3e, 0x20, 0x31, 0x36, 0x29, 0x20, 0x2f, 0x20, 0x33, 0x32, 0x29, 0x20
        /*00cd*/ 	.byte	0x25, 0x20, 0x34, 0x29, 0x00
	.type		__unnamed_1,@object
	.size		__unnamed_1,(__unnamed_2 - __unnamed_1)
__unnamed_1:
        /*00d2*/ 	.byte	0x61, 0x75, 0x74, 0x6f, 0x20, 0x63, 0x75, 0x74, 0x65, 0x3a, 0x3a, 0x61, 0x73, 0x5f, 0x70, 0x6f
        /* <DEDUP_REMOVED lines=24> */
        /*0262*/ 	.byte	0x43, 0x3c, 0x32, 0x30, 0x34, 0x38, 0x3e, 0x3e, 0x3e, 0x3e, 0x5d, 0x00
	.type		__unnamed_2,@object
	.size		__unnamed_2,(.L_2 - __unnamed_2)
__unnamed_2:
        /* <DEDUP_REMOVED lines=42> */
        /*050e*/ 	.byte	0x3e, 0x5d, 0x00
.L_2:


//--------------------- .nv.shared._ZN7cutlass13device_kernelINS_4conv6kernel13ConvUniversalINS1_16ConvProblemShapeILNS1_8OperatorE1ELi3EEENS1_10collective14CollectiveConvINS1_47MainloopSm100TmaUmmaWarpSpecializedImplicitGemmILS5_1ELi16ELi3ELi1ELi2EN4cute5tupleIJNSA_1CILi2EEENSC_ILi1EEESE_EEEEENSB_IJNSC_ILi128EEENSC_ILi64EEENSB_IJNSC_ILi32EEEEEEEEENS_10tfloat32_tESM_NSA_8TiledMMAINSA_8MMA_AtomIJNSA_23SM100_MMA_TF32_2x1SM_SSISM_SM_fLi128ELi64ELNSA_4UMMA5MajorE0ELSR_1ELNSQ_7ScaleInE0ELSS_0EEEEEENSA_6LayoutINSB_IJSE_SE_SE_EEENSB_IJNSC_ILi0EEESX_SX_EEEEENSB_IJNSA_10UnderscoreES10_S10_EEEEENS7_6detail27Sm100ImplicitGemmTileTraitsINSA_25SM100_TMA_2SM_LOAD_IM2COLENSA_14ComposedLayoutINSA_7SwizzleILi3ELi4ELi3EEENSA_18smem_ptr_flag_bitsILi32EEENSV_INSB_IJNSC_ILi8EEESJ_EEENSB_IJSJ_SE_EEEEEEEvEENS14_INSA_18SM100_TMA_2SM_LOADENS16_INS17_ILi2ELi5ELi2EEES1A_NSV_INSB_IJSJ_NSC_ILi4EEEEEENSB_IJSE_SJ_EEEEEEEvEEEENS_8epilogue10collective18CollectiveEpilogueINS1Q_23Sm100TmaWarpSpecializedILi3ELi2ELi16ELb1ELb0EEEJNSB_IJSI_SI_SK_EEENSB_IJNSV_ISI_SE_EENSV_INSB_IJNSC_ILi16EEESD_EEES1L_EEEEESM_NSB_IJNSB_IJllllEEESE_SX_EEESM_S22_NS1Q_6fusion15FusionCallbacksIS1U_NS23_17LinearCombinationISM_fSM_fLNS_15FloatRoundStyleE2EEES1V_S20_JEEENSA_5SM1004TMEM4LOAD26SM100_TMEM_LOAD_32dp32b16xENSA_20SM90_TMA_LOAD_IM2COLENS16_INS17_ILi2ELi4ELi3EEES1A_NSV_INSB_IJS1B_S1X_EEENSB_IJS1X_SE_EEEEEEENSA_39AutoVectorizingCopyWithAssumedAlignmentILi128EEENSA_21SM90_TMA_STORE_IM2COLES2I_S2K_S2K_EEEvvEEEEvNT_6ParamsE --------------------------
	.section	.nv.shared._ZN7cutlass13device_kernelINS_4conv6kernel13ConvUniversalINS1_16ConvProblemShapeILNS1_8OperatorE1ELi3EEENS1_10collective14CollectiveConvINS1_47MainloopSm100TmaUmmaWarpSpecializedImplicitGemmILS5_1ELi16ELi3ELi1ELi2EN4cute5tupleIJNSA_1CILi2EEENSC_ILi1EEESE_EEEEENSB_IJNSC_ILi128EEENSC_ILi64EEENSB_IJNSC_ILi32EEEEEEEEENS_10tfloat32_tESM_NSA_8TiledMMAINSA_8MMA_AtomIJNSA_23SM100_MMA_TF32_2x1SM_SSISM_SM_fLi128ELi64ELNSA_4UMMA5MajorE0ELSR_1ELNSQ_7ScaleInE0ELSS_0EEEEEENSA_6LayoutINSB_IJSE_SE_SE_EEENSB_IJNSC_ILi0EEESX_SX_EEEEENSB_IJNSA_10UnderscoreES10_S10_EEEEENS7_6detail27Sm100ImplicitGemmTileTraitsINSA_25SM100_TMA_2SM_LOAD_IM2COLENSA_14ComposedLayoutINSA_7SwizzleILi3ELi4ELi3EEENSA_18smem_ptr_flag_bitsILi32EEENSV_INSB_IJNSC_ILi8EEESJ_EEENSB_IJSJ_SE_EEEEEEEvEENS14_INSA_18SM100_TMA_2SM_LOADENS16_INS17_ILi2ELi5ELi2EEES1A_NSV_INSB_IJSJ_NSC_ILi4EEEEEENSB_IJSE_SJ_EEEEEEEvEEEENS_8epilogue10collective18CollectiveEpilogueINS1Q_23Sm100TmaWarpSpecializedILi3ELi2ELi16ELb1ELb0EEEJNSB_IJSI_SI_SK_EEENSB_IJNSV_ISI_SE_EENSV_INSB_IJNSC_ILi16EEESD_EEES1L_EEEEESM_NSB_IJNSB_IJllllEEESE_SX_EEESM_S22_NS1Q_6fusion15FusionCallbacksIS1U_NS23_17LinearCombinationISM_fSM_fLNS_15FloatRoundStyleE2EEES1V_S20_JEEENSA_5SM1004TMEM4LOAD26SM100_TMEM_LOAD_32dp32b16xENSA_20SM90_TMA_LOAD_IM2COLENS16_INS17_ILi2ELi4ELi3EEES1A_NSV_INSB_IJS1B_S1X_EEENSB_IJS1X_SE_EEEEEEENSA_39AutoVectorizingCopyWithAssumedAlignmentILi128EEENSA_21SM90_TMA_STORE_IM2COLES2I_S2K_S2K_EEEvvEEEEvNT_6ParamsE,"aw",@nobits
	.sectionflags	@""
	.align	16
	.zero		1024


//--------------------- .nv.shared.reserved.0     --------------------------
	.section	.nv.shared.reserved.0,"aw",@nobits
	.weak		__nv_reservedSMEM_offset_0_alias
	.size		__nv_reservedSMEM_offset_0_alias, 0, 64
	.other		__nv_reservedSMEM_offset_0_alias,@"STO_CUDA_RESERVED_SHARED STV_DEFAULT"
__nv_reservedSMEM_offset_0_alias:
	.zero		0
.nv.shared.reserved.0:
	.zero		64
	.weak		__nv_reservedSMEM_tcgen05_partition
	.type		__nv_reservedSMEM_tcgen05_partition,@object
	.size		__nv_reservedSMEM_tcgen05_partition,(.L_0 - __nv_reservedSMEM_tcgen05_partition)
__nv_reservedSMEM_tcgen05_partition:
	.zero		32
.L_0:


//--------------------- .nv.global                --------------------------
	.section	.nv.global,"aw",@nobits
.nv.global:
	.type		_ZN39_INTERNAL_4e2d3d23_4_k_cu_5877ab60_34354cute1_E,@object
	.size		_ZN39_INTERNAL_4e2d3d23_4_k_cu_5877ab60_34354cute1_E,(_ZN39_INTERNAL_4e2d3d23_4_k_cu_5877ab60_34354cuda3std3__45__cpo6cbeginE - _ZN39_INTERNAL_4e2d3d23_4_k_cu_5877ab60_34354cute1_E)
_ZN39_INTERNAL_4e2d3d23_4_k_cu_5877ab60_34354cute1_E:
	.zero		1
	.type		_ZN39_INTERNAL_4e2d3d23_4_k_cu_5877ab60_34354cuda3std3__45__cpo6cbeginE,@object
	.size		_ZN39_INTERNAL_4e2d3d23_4_k_cu_5877ab60_34354cuda3std3__45__cpo6cbeginE,(_ZN39_INTERNAL_4e2d3d23_4_k_cu_5877ab60_34354cuda3std3__48in_placeE - _ZN39_INTERNAL_4e2d3d23_4_k_cu_5877ab60_34354cuda3std3__45__cpo6cbeginE)
_ZN39_INTERNAL_4e2d3d23_4_k_cu_5877ab60_34354cuda3std3__45__cpo6cbeginE:
	.zero		1
	.type		_ZN39_INTERNAL_4e2d3d23_4_k_cu_5877ab60_34354cuda3std3__48in_placeE,@object
	.size		_ZN39_INTERNAL_4e2d3d23_4_k_cu_5877ab60_34354cuda3std3__48in_placeE,(_ZN39_INTERNAL_4e2d3d23_4_k_cu_5877ab60_34354cuda3std6ranges3__45__cpo9iter_moveE - _ZN39_INTERNAL_4e2d3d23_4_k_cu_5877ab60_34354cuda3std3__48in_placeE)
_ZN39_INTERNAL_4e2d3d23_4_k_cu_5877ab60_34354cuda3std3__48in_placeE:
	.zero		1
	.type		_ZN39_INTERNAL_4e2d3d23_4_k_cu_5877ab60_34354cuda3std6ranges3__45__cpo9iter_moveE,@object
	.size		_ZN39_INTERNAL_4e2d3d23_4_k_cu_5877ab60_34354cuda3std6ranges3__45__cpo9iter_moveE,(_ZN39_INTERNAL_4e2d3d23_4_k_cu_5877ab60_34354cuda3std3__45__cpo5beginE - _ZN39_INTERNAL_4e2d3d23_4_k_cu_5877ab60_34354cuda3std6ranges3__45__cpo9iter_moveE)
_ZN39_INTERNAL_4e2d3d23_4_k_cu_5877ab60_34354cuda3std6ranges3__45__cpo9iter_moveE:
	.zero		1
	.type		_ZN39_INTERNAL_4e2d3d23_4_k_cu_5877ab60_34354cuda3std3__45__cpo5beginE,@object
	.size		_ZN39_INTERNAL_4e2d3d23_4_k_cu_5877ab60_34354cuda3std3__45__cpo5beginE,(_ZN39_INTERNAL_4e2d3d23_4_k_cu_5877ab60_34354cuda3std3__441_GLOBAL__N__4e2d3d23_4_k_cu_5877ab60_34356ignoreE - _ZN39_INTERNAL_4e2d3d23_4_k_cu_5877ab60_34354cuda3std3__45__cpo5beginE)
_ZN39_INTERNAL_4e2d3d23_4_k_cu_5877ab60_34354cuda3std3__45__cpo5beginE:
	.zero		1
	.type		_ZN39_INTERNAL_4e2d3d23_4_k_cu_5877ab60_34354cuda3std3__441_GLOBAL__N__4e2d3d23_4_k_cu_5877ab60_34356ignoreE,@object
	.size		_ZN39_INTERNAL_4e2d3d23_4_k_cu_5877ab60_34354cuda3std3__441_GLOBAL__N__4e2d3d23_4_k_cu_5877ab60_34356ignoreE,(_ZN39_INTERNAL_4e2d3d23_4_k_cu_5877ab60_34354cute7productE - _ZN39_INTERNAL_4e2d3d23_4_k_cu_5877ab60_34354cuda3std3__441_GLOBAL__N__4e2d3d23_4_k_cu_5877ab60_34356ignoreE)
_ZN39_INTERNAL_4e2d3d23_4_k_cu_5877ab60_34354cuda3std3__441_GLOBAL__N__4e2d3d23_4_k_cu_5877ab60_34356ignoreE:
	.zero		1
	.type		_ZN39_INTERNAL_4e2d3d23_4_k_cu_5877ab60_34354cute7productE,@object
	.size		_ZN39_INTERNAL_4e2d3d23_4_k_cu_5877ab60_34354cute7productE,(_ZN39_INTERNAL_4e2d3d23_4_k_cu_5877ab60_34354cuda3std3__45__cpo3endE - _ZN39_INTERNAL_4e2d3d23_4_k_cu_5877ab60_34354cute7productE)
_ZN39_INTERNAL_4e2d3d23_4_k_cu_5877ab60_34354cute7productE:
	.zero		1
	.type		_ZN39_INTERNAL_4e2d3d23_4_k_cu_5877ab60_34354cuda3std3__45__cpo3endE,@object
	.size		_ZN39_INTERNAL_4e2d3d23_4_k_cu_5877ab60_34354cuda3std3__45__cpo3endE,(_ZN39_INTERNAL_4e2d3d23_4_k_cu_5877ab60_34354cuda3std3__419piecewise_constructE - _ZN39_INTERNAL_4e2d3d23_4_k_cu_5877ab60_34354cuda3std3__45__cpo3endE)
_ZN39_INTERNAL_4e2d3d23_4_k_cu_5877ab60_34354cuda3std3__45__cpo3endE:
	.zero		1
	.type		_ZN39_INTERNAL_4e2d3d23_4_k_cu_5877ab60_34354cuda3std3__419piecewise_constructE,@object
	.size		_ZN39_INTERNAL_4e2d3d23_4_k_cu_5877ab60_34354cuda3std3__419piecewise_constructE,(_ZN39_INTERNAL_4e2d3d23_4_k_cu_5877ab60_34354cuda3std3__45__cpo4cendE - _ZN39_INTERNAL_4e2d3d23_4_k_cu_5877ab60_34354cuda3std3__419piecewise_constructE)
_ZN39_INTERNAL_4e2d3d23_4_k_cu_5877ab60_34354cuda3std3__419piecewise_constructE:
	.zero		1
	.type		_ZN39_INTERNAL_4e2d3d23_4_k_cu_5877ab60_34354cuda3std3__45__cpo4cendE,@object
	.size		_ZN39_INTERNAL_4e2d3d23_4_k_cu_5877ab60_34354cuda3std3__45__cpo4cendE,(_ZN39_INTERNAL_4e2d3d23_4_k_cu_5877ab60_34354cuda3std6ranges3__45__cpo4swapE - _ZN39_INTERNAL_4e2d3d23_4_k_cu_5877ab60_34354cuda3std3__45__cpo4cendE)
_ZN39_INTERNAL_4e2d3d23_4_k_cu_5877ab60_34354cuda3std3__45__cpo4cendE:
	.zero		1
	.type		_ZN39_INTERNAL_4e2d3d23_4_k_cu_5877ab60_34354cuda3std6ranges3__45__cpo4swapE,@object
	.size		_ZN39_INTERNAL_4e2d3d23_4_k_cu_5877ab60_34354cuda3std6ranges3__45__cpo4swapE,(.L_10 - _ZN39_INTERNAL_4e2d3d23_4_k_cu_5877ab60_34354cuda3std6ranges3__45__cpo4swapE)
_ZN39_INTERNAL_4e2d3d23_4_k_cu_5877ab60_34354cuda3std6ranges3__45__cpo4swapE:
	.zero		1
.L_10:


//--------------------- .nv.constant0._ZN7cutlass13device_kernelINS_4conv6kernel13ConvUniversalINS1_16ConvProblemShapeILNS1_8OperatorE1ELi3EEENS1_10collective14CollectiveConvINS1_47MainloopSm100TmaUmmaWarpSpecializedImplicitGemmILS5_1ELi16ELi3ELi1ELi2EN4cute5tupleIJNSA_1CILi2EEENSC_ILi1EEESE_EEEEENSB_IJNSC_ILi128EEENSC_ILi64EEENSB_IJNSC_ILi32EEEEEEEEENS_10tfloat32_tESM_NSA_8TiledMMAINSA_8MMA_AtomIJNSA_23SM100_MMA_TF32_2x1SM_SSISM_SM_fLi128ELi64ELNSA_4UMMA5MajorE0ELSR_1ELNSQ_7ScaleInE0ELSS_0EEEEEENSA_6LayoutINSB_IJSE_SE_SE_EEENSB_IJNSC_ILi0EEESX_SX_EEEEENSB_IJNSA_10UnderscoreES10_S10_EEEEENS7_6detail27Sm100ImplicitGemmTileTraitsINSA_25SM100_TMA_2SM_LOAD_IM2COLENSA_14ComposedLayoutINSA_7SwizzleILi3ELi4ELi3EEENSA_18smem_ptr_flag_bitsILi32EEENSV_INSB_IJNSC_ILi8EEESJ_EEENSB_IJSJ_SE_EEEEEEEvEENS14_INSA_18SM100_TMA_2SM_LOADENS16_INS17_ILi2ELi5ELi2EEES1A_NSV_INSB_IJSJ_NSC_ILi4EEEEEENSB_IJSE_SJ_EEEEEEEvEEEENS_8epilogue10collective18CollectiveEpilogueINS1Q_23Sm100TmaWarpSpecializedILi3ELi2ELi16ELb1ELb0EEEJNSB_IJSI_SI_SK_EEENSB_IJNSV_ISI_SE_EENSV_INSB_IJNSC_ILi16EEESD_EEES1L_EEEEESM_NSB_IJNSB_IJllllEEESE_SX_EEESM_S22_NS1Q_6fusion15FusionCallbacksIS1U_NS23_17LinearCombinationISM_fSM_fLNS_15FloatRoundStyleE2EEES1V_S20_JEEENSA_5SM1004TMEM4LOAD26SM100_TMEM_LOAD_32dp32b16xENSA_20SM90_TMA_LOAD_IM2COLENS16_INS17_ILi2ELi4ELi3EEES1A_NSV_INSB_IJS1B_S1X_EEENSB_IJS1X_SE_EEEEEEENSA_39AutoVectorizingCopyWithAssumedAlignmentILi128EEENSA_21SM90_TMA_STORE_IM2COLES2I_S2K_S2K_EEEvvEEEEvNT_6ParamsE --------------------------
	.section	.nv.constant0._ZN7cutlass13device_kernelINS_4conv6kernel13ConvUniversalINS1_16ConvProblemShapeILNS1_8OperatorE1ELi3EEENS1_10collective14CollectiveConvINS1_47MainloopSm100TmaUmmaWarpSpecializedImplicitGemmILS5_1ELi16ELi3ELi1ELi2EN4cute5tupleIJNSA_1CILi2EEENSC_ILi1EEESE_EEEEENSB_IJNSC_ILi128EEENSC_ILi64EEENSB_IJNSC_ILi32EEEEEEEEENS_10tfloat32_tESM_NSA_8TiledMMAINSA_8MMA_AtomIJNSA_23SM100_MMA_TF32_2x1SM_SSISM_SM_fLi128ELi64ELNSA_4UMMA5MajorE0ELSR_1ELNSQ_7ScaleInE0ELSS_0EEEEEENSA_6LayoutINSB_IJSE_SE_SE_EEENSB_IJNSC_ILi0EEESX_SX_EEEEENSB_IJNSA_10UnderscoreES10_S10_EEEEENS7_6detail27Sm100ImplicitGemmTileTraitsINSA_25SM100_TMA_2SM_LOAD_IM2COLENSA_14ComposedLayoutINSA_7SwizzleILi3ELi4ELi3EEENSA_18smem_ptr_flag_bitsILi32EEENSV_INSB_IJNSC_ILi8EEESJ_EEENSB_IJSJ_SE_EEEEEEEvEENS14_INSA_18SM100_TMA_2SM_LOADENS16_INS17_ILi2ELi5ELi2EEES1A_NSV_INSB_IJSJ_NSC_ILi4EEEEEENSB_IJSE_SJ_EEEEEEEvEEEENS_8epilogue10collective18CollectiveEpilogueINS1Q_23Sm100TmaWarpSpecializedILi3ELi2ELi16ELb1ELb0EEEJNSB_IJSI_SI_SK_EEENSB_IJNSV_ISI_SE_EENSV_INSB_IJNSC_ILi16EEESD_EEES1L_EEEEESM_NSB_IJNSB_IJllllEEESE_SX_EEESM_S22_NS1Q_6fusion15FusionCallbacksIS1U_NS23_17LinearCombinationISM_fSM_fLNS_15FloatRoundStyleE2EEES1V_S20_JEEENSA_5SM1004TMEM4LOAD26SM100_TMEM_LOAD_32dp32b16xENSA_20SM90_TMA_LOAD_IM2COLENS16_INS17_ILi2ELi4ELi3EEES1A_NSV_INSB_IJS1B_S1X_EEENSB_IJS1X_SE_EEEEEEENSA_39AutoVectorizingCopyWithAssumedAlignmentILi128EEENSA_21SM90_TMA_STORE_IM2COLES2I_S2K_S2K_EEEvvEEEEvNT_6ParamsE,"a",@progbits
	.sectionflags	@""
	.align	4
.nv.constant0._ZN7cutlass13device_kernelINS_4conv6kernel13ConvUniversalINS1_16ConvProblemShapeILNS1_8OperatorE1ELi3EEENS1_10collective14CollectiveConvINS1_47MainloopSm100TmaUmmaWarpSpecializedImplicitGemmILS5_1ELi16ELi3ELi1ELi2EN4cute5tupleIJNSA_1CILi2EEENSC_ILi1EEESE_EEEEENSB_IJNSC_ILi128EEENSC_ILi64EEENSB_IJNSC_ILi32EEEEEEEEENS_10tfloat32_tESM_NSA_8TiledMMAINSA_8MMA_AtomIJNSA_23SM100_MMA_TF32_2x1SM_SSISM_SM_fLi128ELi64ELNSA_4UMMA5MajorE0ELSR_1ELNSQ_7ScaleInE0ELSS_0EEEEEENSA_6LayoutINSB_IJSE_SE_SE_EEENSB_IJNSC_ILi0EEESX_SX_EEEEENSB_IJNSA_10UnderscoreES10_S10_EEEEENS7_6detail27Sm100ImplicitGemmTileTraitsINSA_25SM100_TMA_2SM_LOAD_IM2COLENSA_14ComposedLayoutINSA_7SwizzleILi3ELi4ELi3EEENSA_18smem_ptr_flag_bitsILi32EEENSV_INSB_IJNSC_ILi8EEESJ_EEENSB_IJSJ_SE_EEEEEEEvEENS14_INSA_18SM100_TMA_2SM_LOADENS16_INS17_ILi2ELi5ELi2EEES1A_NSV_INSB_IJSJ_NSC_ILi4EEEEEENSB_IJSE_SJ_EEEEEEEvEEEENS_8epilogue10collective18CollectiveEpilogueINS1Q_23Sm100TmaWarpSpecializedILi3ELi2ELi16ELb1ELb0EEEJNSB_IJSI_SI_SK_EEENSB_IJNSV_ISI_SE_EENSV_INSB_IJNSC_ILi16EEESD_EEES1L_EEEEESM_NSB_IJNSB_IJllllEEESE_SX_EEESM_S22_NS1Q_6fusion15FusionCallbacksIS1U_NS23_17LinearCombinationISM_fSM_fLNS_15FloatRoundStyleE2EEES1V_S20_JEEENSA_5SM1004TMEM4LOAD26SM100_TMEM_LOAD_32dp32b16xENSA_20SM90_TMA_LOAD_IM2COLENS16_INS17_ILi2ELi4ELi3EEES1A_NSV_INSB_IJS1B_S1X_EEENSB_IJS1X_SE_EEEEEEENSA_39AutoVectorizingCopyWithAssumedAlignmentILi128EEENSA_21SM90_TMA_STORE_IM2COLES2I_S2K_S2K_EEEvvEEEEvNT_6ParamsE:
	.zero		3200


//--------------------- SYMBOLS --------------------------

	.type		.nv.reservedSmem.offset0,@object
	.size		.nv.reservedSmem.offset0,0x4
	.type		.nv.reservedSmem.cap,@object
	.size		.nv.reservedSmem.cap,0x4
	.type		__assertfail,@function
